	.target	sm_90a

	.elftype	@"ET_EXEC"


//--------------------- .note.nv.tkinfo           --------------------------
	.section	.note.nv.tkinfo,"",@"SHT_NOTE"
	.sectionflags	@"SHF_NOTE_NV_TKINFO"
	.tkinfo
        /*0018*/ 	.word	0x00000002
        /*0030*/ 	.string	""
        /*0030*/ 	.string	"ptxas"
        /*0030*/ 	.string	"Cuda compilation tools, release 13.0, V13.0.88"
        /*0030*/ 	.string	"Build cuda_13.0.r13.0/compiler.36424714_0"
        /*0030*/ 	.string	"-arch sm_90a -m 64 "



//--------------------- .note.nv.cuinfo           --------------------------
	.section	.note.nv.cuinfo,"",@"SHT_NOTE"
	.sectionflags	@"SHF_NOTE_NV_CUINFO"
        /*0018*/ 	.short	0x0002
        /*001a*/ 	.short	0x005a
        /*001c*/ 	.short	0x0082
	.zero		2


//--------------------- .nv.info                  --------------------------
	.section	.nv.info,"",@"SHT_CUDA_INFO"
	.align	4


	//----- nvinfo : EIATTR_REGCOUNT
	.align		4
        /*0000*/ 	.byte	0x04, 0x2f
        /*0002*/ 	.short	(.L_15 - .L_14)
	.align		4
.L_14:
        /*0004*/ 	.word	index@(_ZN7cutlass13device_kernelINS_4gemm6kernel13GemmUniversalIN4cute5tupleIJiiiiEEENS1_10collective13CollectiveMmaINS1_34MainloopSm90TmaGmmaWarpSpecializedILi4ENS5_IJNS4_1CILi2EEENSA_ILi4EEENSA_ILi1EEEEEENS1_32KernelTmaWarpSpecializedPingpongEEENS5_IJNSA_ILi64EEENSA_ILi128EEESH_EEEfNS5_IJlSD_lEEEfSK_NS4_8TiledMMAINS4_8MMA_AtomIJNS4_4SM904GMMA30MMA_64x128x8_F32TF32TF32_SS_TNILNSO_7ScaleInE1ELSQ_1EEEEEENS4_6LayoutINS5_IJSD_SD_SD_EEENS5_IJNSA_ILi0EEESV_SV_EEEEENS5_IJNS4_10UnderscoreESY_SY_EEEEENS4_23SM90_TMA_LOAD_MULTICASTENS4_14ComposedLayoutINS4_7SwizzleILi3ELi4ELi3EEENS4_18smem_ptr_flag_bitsILi32EEENST_INS5_IJNSA_ILi8EEENSA_ILi32EEEEEENS5_IJS18_SD_EEEEEEEvNS4_8identityES11_S1C_vS1D_EENS_8epilogue10collective6detail29Sm90TmaWarpSpecializedAdapterINS1G_15DefaultEpilogueIfSK_SK_NS1F_6thread17LinearCombinationIfLi1EffLNS1K_9ScaleType4KindE0ELNS_15FloatRoundStyleE2EfEENS1_15EpilogueDefaultEEEEEvvEEEEvNT_6ParamsE)
        /*0008*/ 	.word	0x000000a8


	//----- nvinfo : EIATTR_FRAME_SIZE
	.align		4
.L_15:
        /*000c*/ 	.byte	0x04, 0x11
        /*000e*/ 	.short	(.L_17 - .L_16)
	.align		4
.L_16:
        /*0010*/ 	.word	index@(_ZN7cutlass13device_kernelINS_4gemm6kernel13GemmUniversalIN4cute5tupleIJiiiiEEENS1_10collective13CollectiveMmaINS1_34MainloopSm90TmaGmmaWarpSpecializedILi4ENS5_IJNS4_1CILi2EEENSA_ILi4EEENSA_ILi1EEEEEENS1_32KernelTmaWarpSpecializedPingpongEEENS5_IJNSA_ILi64EEENSA_ILi128EEESH_EEEfNS5_IJlSD_lEEEfSK_NS4_8TiledMMAINS4_8MMA_AtomIJNS4_4SM904GMMA30MMA_64x128x8_F32TF32TF32_SS_TNILNSO_7ScaleInE1ELSQ_1EEEEEENS4_6LayoutINS5_IJSD_SD_SD_EEENS5_IJNSA_ILi0EEESV_SV_EEEEENS5_IJNS4_10UnderscoreESY_SY_EEEEENS4_23SM90_TMA_LOAD_MULTICASTENS4_14ComposedLayoutINS4_7SwizzleILi3ELi4ELi3EEENS4_18smem_ptr_flag_bitsILi32EEENST_INS5_IJNSA_ILi8EEENSA_ILi32EEEEEENS5_IJS18_SD_EEEEEEEvNS4_8identityES11_S1C_vS1D_EENS_8epilogue10collective6detail29Sm90TmaWarpSpecializedAdapterINS1G_15DefaultEpilogueIfSK_SK_NS1F_6thread17LinearCombinationIfLi1EffLNS1K_9ScaleType4KindE0ELNS_15FloatRoundStyleE2EfEENS1_15EpilogueDefaultEEEEEvvEEEEvNT_6ParamsE)
        /*0014*/ 	.word	0x00000000


	//----- nvinfo : EIATTR_MIN_STACK_SIZE
	.align		4
.L_17:
        /*0018*/ 	.byte	0x04, 0x12
        /*001a*/ 	.short	(.L_19 - .L_18)
	.align		4
.L_18:
        /*001c*/ 	.word	index@(_ZN7cutlass13device_kernelINS_4gemm6kernel13GemmUniversalIN4cute5tupleIJiiiiEEENS1_10collective13CollectiveMmaINS1_34MainloopSm90TmaGmmaWarpSpecializedILi4ENS5_IJNS4_1CILi2EEENSA_ILi4EEENSA_ILi1EEEEEENS1_32KernelTmaWarpSpecializedPingpongEEENS5_IJNSA_ILi64EEENSA_ILi128EEESH_EEEfNS5_IJlSD_lEEEfSK_NS4_8TiledMMAINS4_8MMA_AtomIJNS4_4SM904GMMA30MMA_64x128x8_F32TF32TF32_SS_TNILNSO_7ScaleInE1ELSQ_1EEEEEENS4_6LayoutINS5_IJSD_SD_SD_EEENS5_IJNSA_ILi0EEESV_SV_EEEEENS5_IJNS4_10UnderscoreESY_SY_EEEEENS4_23SM90_TMA_LOAD_MULTICASTENS4_14ComposedLayoutINS4_7SwizzleILi3ELi4ELi3EEENS4_18smem_ptr_flag_bitsILi32EEENST_INS5_IJNSA_ILi8EEENSA_ILi32EEEEEENS5_IJS18_SD_EEEEEEEvNS4_8identityES11_S1C_vS1D_EENS_8epilogue10collective6detail29Sm90TmaWarpSpecializedAdapterINS1G_15DefaultEpilogueIfSK_SK_NS1F_6thread17LinearCombinationIfLi1EffLNS1K_9ScaleType4KindE0ELNS_15FloatRoundStyleE2EfEENS1_15EpilogueDefaultEEEEEvvEEEEvNT_6ParamsE)
        /*0020*/ 	.word	0x00000000
.L_19:


//--------------------- .nv.compat                --------------------------
	.section	.nv.compat,"",@"SHT_CUDA_COMPAT_INFO"
	.align	4
        /*0000*/ 	.byte	0x02, 0x09, 0x01, 0x00, 0x02, 0x02, 0x04, 0x00, 0x02, 0x05, 0x05, 0x00, 0x03, 0x07, 0x01, 0x01
        /*0010*/ 	.byte	0x02, 0x03, 0x01, 0x00, 0x02, 0x06, 0x01, 0x00, 0x04, 0x0b, 0x08, 0x00, 0x00, 0x00, 0x00, 0x00
        /*0020*/ 	.byte	0x00, 0x00, 0x00, 0x00


//--------------------- .nv.info._ZN7cutlass13device_kernelINS_4gemm6kernel13GemmUniversalIN4cute5tupleIJiiiiEEENS1_10collective13CollectiveMmaINS1_34MainloopSm90TmaGmmaWarpSpecializedILi4ENS5_IJNS4_1CILi2EEENSA_ILi4EEENSA_ILi1EEEEEENS1_32KernelTmaWarpSpecializedPingpongEEENS5_IJNSA_ILi64EEENSA_ILi128EEESH_EEEfNS5_IJlSD_lEEEfSK_NS4_8TiledMMAINS4_8MMA_AtomIJNS4_4SM904GMMA30MMA_64x128x8_F32TF32TF32_SS_TNILNSO_7ScaleInE1ELSQ_1EEEEEENS4_6LayoutINS5_IJSD_SD_SD_EEENS5_IJNSA_ILi0EEESV_SV_EEEEENS5_IJNS4_10UnderscoreESY_SY_EEEEENS4_23SM90_TMA_LOAD_MULTICASTENS4_14ComposedLayoutINS4_7SwizzleILi3ELi4ELi3EEENS4_18smem_ptr_flag_bitsILi32EEENST_INS5_IJNSA_ILi8EEENSA_ILi32EEEEEENS5_IJS18_SD_EEEEEEEvNS4_8identityES11_S1C_vS1D_EENS_8epilogue10collective6detail29Sm90TmaWarpSpecializedAdapterINS1G_15DefaultEpilogueIfSK_SK_NS1F_6thread17LinearCombinationIfLi1EffLNS1K_9ScaleType4KindE0ELNS_15FloatRoundStyleE2EfEENS1_15EpilogueDefaultEEEEEvvEEEEvNT_6ParamsE --------------------------
	.section	.nv.info._ZN7cutlass13device_kernelINS_4gemm6kernel13GemmUniversalIN4cute5tupleIJiiiiEEENS1_10collective13CollectiveMmaINS1_34MainloopSm90TmaGmmaWarpSpecializedILi4ENS5_IJNS4_1CILi2EEENSA_ILi4EEENSA_ILi1EEEEEENS1_32KernelTmaWarpSpecializedPingpongEEENS5_IJNSA_ILi64EEENSA_ILi128EEESH_EEEfNS5_IJlSD_lEEEfSK_NS4_8TiledMMAINS4_8MMA_AtomIJNS4_4SM904GMMA30MMA_64x128x8_F32TF32TF32_SS_TNILNSO_7ScaleInE1ELSQ_1EEEEEENS4_6LayoutINS5_IJSD_SD_SD_EEENS5_IJNSA_ILi0EEESV_SV_EEEEENS5_IJNS4_10UnderscoreESY_SY_EEEEENS4_23SM90_TMA_LOAD_MULTICASTENS4_14ComposedLayoutINS4_7SwizzleILi3ELi4ELi3EEENS4_18smem_ptr_flag_bitsILi32EEENST_INS5_IJNSA_ILi8EEENSA_ILi32EEEEEENS5_IJS18_SD_EEEEEEEvNS4_8identityES11_S1C_vS1D_EENS_8epilogue10collective6detail29Sm90TmaWarpSpecializedAdapterINS1G_15DefaultEpilogueIfSK_SK_NS1F_6thread17LinearCombinationIfLi1EffLNS1K_9ScaleType4KindE0ELNS_15FloatRoundStyleE2EfEENS1_15EpilogueDefaultEEEEEvvEEEEvNT_6ParamsE,"",@"SHT_CUDA_INFO"
	.sectionflags	@""
	.align	4


	//----- nvinfo : EIATTR_CUDA_API_VERSION
	.align		4
        /*0000*/ 	.byte	0x04, 0x37
        /*0002*/ 	.short	(.L_21 - .L_20)
.L_20:
        /*0004*/ 	.word	0x00000082


	//----- nvinfo : EIATTR_KPARAM_INFO
	.align		4
.L_21:
        /*0008*/ 	.byte	0x04, 0x17
        /*000a*/ 	.short	(.L_23 - .L_22)
.L_22:
        /*000c*/ 	.word	0x00000000
        /*0010*/ 	.short	0x0000
        /*0012*/ 	.short	0x0070
        /*0014*/ 	.byte	0x00, 0xf0, 0x01, 0x10


	//----- nvinfo : EIATTR_SPARSE_MMA_MASK
	.align		4
.L_23:
        /*0018*/ 	.byte	0x03, 0x50
        /*001a*/ 	.short	0x0000


	//----- nvinfo : EIATTR_MAXREG_COUNT
	.align		4
        /*001c*/ 	.byte	0x03, 0x1b
        /*001e*/ 	.short	0x00a8


	//----- nvinfo : EIATTR_NUM_BARRIERS
	.align		4
        /*0020*/ 	.byte	0x02, 0x4c
        /*0022*/ 	.byte	0x01
	.zero		1


	//----- nvinfo : EIATTR_EXTERNS
	.align		4
        /*0024*/ 	.byte	0x04, 0x0f
        /*0026*/ 	.short	(.L_25 - .L_24)


	//   ....[0]....
	.align		4
.L_24:
        /*0028*/ 	.word	index@(__assertfail)


	//----- nvinfo : EIATTR_MERCURY_ISA_VERSION
	.align		4
.L_25:
        /*002c*/ 	.byte	0x03, 0x5f
        /*002e*/ 	.short	0x0101


	//----- nvinfo : EIATTR_INT_WARP_WIDE_INSTR_OFFSETS
	.align		4
        /*0030*/ 	.byte	0x04, 0x31
        /*0032*/ 	.short	(.L_27 - .L_26)


	//   ....[0]....
.L_26:
        /*0034*/ 	.word	0x000005c0


	//   ....[1]....
        /*0038*/ 	.word	0x00000610


	//   ....[2]....
        /*003c*/ 	.word	0x000006a0


	//   ....[3]....
        /*0040*/ 	.word	0x000006b0


	//   ....[4]....
        /*0044*/ 	.word	0x000006d0


	//   ....[5]....
        /*0048*/ 	.word	0x000006f0


	//   ....[6]....
        /*004c*/ 	.word	0x000007f0


	//   ....[7]....
        /*0050*/ 	.word	0x00000800


	//   ....[8]....
        /*0054*/ 	.word	0x000025a0


	//----- nvinfo : EIATTR_COOP_GROUP_MASK_REGIDS
	.align		4
.L_27:
        /*0058*/ 	.byte	0x04, 0x29
        /*005a*/ 	.short	(.L_29 - .L_28)


	//   ....[0]....
.L_28:
        /*005c*/ 	.word	0xffffffff


	//   ....[1]....
        /*0060*/ 	.word	0xffffffff


	//   ....[2]....
        /*0064*/ 	.word	0xffffffff


	//   ....[3]....
        /*0068*/ 	.word	0xffffffff


	//   ....[4]....
        /*006c*/ 	.word	0xffffffff


	//   ....[5]....
        /*0070*/ 	.word	0xffffffff


	//   ....[6]....
        /*0074*/ 	.word	0xffffffff


	//----- nvinfo : EIATTR_COOP_GROUP_INSTR_OFFSETS
	.align		4
.L_29:
        /*0078*/ 	.byte	0x04, 0x28
        /*007a*/ 	.short	(.L_31 - .L_30)


	//   ....[0]....
.L_30:
        /*007c*/ 	.word	0x00000060


	//   ....[1]....
        /*0080*/ 	.word	0x00000080


	//   ....[2]....
        /*0084*/ 	.word	0x00000180


	//   ....[3]....
        /*0088*/ 	.word	0x000003a0


	//   ....[4]....
        /*008c*/ 	.word	0x000003e0


	//   ....[5]....
        /*0090*/ 	.word	0x000004c0


	//   ....[6]....
        /*0094*/ 	.word	0x00000980


	//----- nvinfo : EIATTR_REG_RECONFIG
	.align		4
.L_31:
        /*0098*/ 	.byte	0x01, 0x54
	.zero		2


	//----- nvinfo : EIATTR_SYSCALL_OFFSETS
	.align		4
        /*009c*/ 	.byte	0x04, 0x46
        /*009e*/ 	.short	(.L_33 - .L_32)


	//   ....[0]....
.L_32:
        /*00a0*/ 	.word	0x000019b0


	//----- nvinfo : EIATTR_MBARRIER_INSTR_OFFSETS
	.align		4
.L_33:
        /*00a4*/ 	.byte	0x04, 0x39
        /*00a6*/ 	.short	(.L_35 - .L_34)


	//   ....[0]....
.L_34:
        /*00a8*/ 	.word	0x00000300
        /*00ac*/ 	.word	0x000000ff
        /*00b0*/ 	.word	0x00000000
        /*00b4*/ 	.short	0x0100
        /*00b6*/ 	.byte	0x07
	.zero		1


	//   ....[1]....
        /*00b8*/ 	.word	0x00000310
        /*00bc*/ 	.word	0x000000ff
        /*00c0*/ 	.word	0x00000020
        /*00c4*/ 	.short	0x0100
        /*00c6*/ 	.byte	0x07
	.zero		1


	//   ....[2]....
        /*00c8*/ 	.word	0x00000320
        /*00cc*/ 	.word	0x000000ff
        /*00d0*/ 	.word	0x00000008
        /*00d4*/ 	.short	0x0100
        /*00d6*/ 	.byte	0x07
	.zero		1


	//   ....[3]....
        /*00d8*/ 	.word	0x00000330
        /*00dc*/ 	.word	0x000000ff
        /*00e0*/ 	.word	0x00000028
        /*00e4*/ 	.short	0x0100
        /*00e6*/ 	.byte	0x07
	.zero		1


	//   ....[4]....
        /*00e8*/ 	.word	0x00000340
        /*00ec*/ 	.word	0x000000ff
        /*00f0*/ 	.word	0x00000010
        /*00f4*/ 	.short	0x0100
        /*00f6*/ 	.byte	0x07
	.zero		1


	//   ....[5]....
        /*00f8*/ 	.word	0x00000350
        /*00fc*/ 	.word	0x000000ff
        /*0100*/ 	.word	0x00000030
        /*0104*/ 	.short	0x0100
        /*0106*/ 	.byte	0x07
	.zero		1


	//   ....[6]....
        /*0108*/ 	.word	0x00000360
        /*010c*/ 	.word	0x000000ff
        /*0110*/ 	.word	0x00000018
        /*0114*/ 	.short	0x0100
        /*0116*/ 	.byte	0x07
	.zero		1


	//   ....[7]....
        /*0118*/ 	.word	0x00000370
        /*011c*/ 	.word	0x000000ff
        /*0120*/ 	.word	0x00000038
        /*0124*/ 	.short	0x0100
        /*0126*/ 	.byte	0x07
	.zero		1


	//   ....[8]....
        /*0128*/ 	.word	0x00000840
        /*012c*/ 	.word	0x000000ff
        /*0130*/ 	.word	0x00000070
        /*0134*/ 	.short	0x0100
        /*0136*/ 	.byte	0x0c
	.zero		1


	//   ....[9]....
        /*0138*/ 	.word	0x00000890
        /*013c*/ 	.word	0x000000ff
        /*0140*/ 	.word	0x00000078
        /*0144*/ 	.short	0x0100
        /*0146*/ 	.byte	0x0c
	.zero		1


	//   ....[10]....
        /*0148*/ 	.word	0x000008c0
        /*014c*/ 	.word	0x000000ff
        /*0150*/ 	.word	0x00000050
        /*0154*/ 	.short	0x0100
        /*0156*/ 	.byte	0x0d
	.zero		1


	//   ....[11]....
        /*0158*/ 	.word	0x00000910
        /*015c*/ 	.word	0x000000ff
        /*0160*/ 	.word	0x00000058
        /*0164*/ 	.short	0x0100
        /*0166*/ 	.byte	0x0d
	.zero		1


	//   ....[12]....
        /*0168*/ 	.word	0x00000920
        /*016c*/ 	.word	0x000000ff
        /*0170*/ 	.word	0x00000060
        /*0174*/ 	.short	0x0100
        /*0176*/ 	.byte	0x0d
	.zero		1


	//   ....[13]....
        /*0178*/ 	.word	0x00000930
        /*017c*/ 	.word	0x000000ff
        /*0180*/ 	.word	0x00000068
        /*0184*/ 	.short	0x0100
        /*0186*/ 	.byte	0x0d
	.zero		1


	//   ....[14]....
        /*0188*/ 	.word	0x00001870
        /*018c*/ 	.word	0x00000061
        /*0190*/ 	.word	0xfffffff8
        /*0194*/ 	.short	0x010a
        /*0196*/ 	.byte	0x3f
	.zero		1


	//   ....[15]....
        /*0198*/ 	.word	0x00001a40
        /*019c*/ 	.word	0x00000003
        /*01a0*/ 	.word	0x00000000
        /*01a4*/ 	.short	0x010a
        /*01a6*/ 	.byte	0x3f
	.zero		1


	//   ....[16]....
        /*01a8*/ 	.word	0x00001aa0
        /*01ac*/ 	.word	0x00000003
        /*01b0*/ 	.word	0x00000000
        /*01b4*/ 	.short	0x010a
        /*01b6*/ 	.byte	0x3f
	.zero		1


	//   ....[17]....
        /*01b8*/ 	.word	0x00001fc0
        /*01bc*/ 	.word	0x000000ff
        /*01c0*/ 	.word	0x00000000
        /*01c4*/ 	.short	0x010a
        /*01c6*/ 	.byte	0x04
	.zero		1


	//   ....[18]....
        /*01c8*/ 	.word	0x00002000
        /*01cc*/ 	.word	0x000000ff
        /*01d0*/ 	.word	0x00000000
        /*01d4*/ 	.short	0x010a
        /*01d6*/ 	.byte	0x04
	.zero		1


	//   ....[19]....
        /*01d8*/ 	.word	0x00002430
        /*01dc*/ 	.word	0x00000005
        /*01e0*/ 	.word	0x00000000
        /*01e4*/ 	.short	0x0101
        /*01e6*/ 	.byte	0x3f
	.zero		1


	//   ....[20]....
        /*01e8*/ 	.word	0x00002530
        /*01ec*/ 	.word	0x00000065
        /*01f0*/ 	.word	0x00000000
        /*01f4*/ 	.short	0x0101
        /*01f6*/ 	.byte	0x32
	.zero		1


	//   ....[21]....
        /*01f8*/ 	.word	0x00002620
        /*01fc*/ 	.word	0x00000003
        /*0200*/ 	.word	0x00000000
        /*0204*/ 	.short	0x0101
        /*0206*/ 	.byte	0x3f
	.zero		1


	//   ....[22]....
        /*0208*/ 	.word	0x00002680
        /*020c*/ 	.word	0x00000061
        /*0210*/ 	.word	0x00000008
        /*0214*/ 	.short	0x010a
        /*0216*/ 	.byte	0x3f
	.zero		1


	//   ....[23]....
        /*0218*/ 	.word	0x00005b40
        /*021c*/ 	.word	0x00000062
        /*0220*/ 	.word	0x00000000
        /*0224*/ 	.short	0x0101
        /*0226*/ 	.byte	0x32
	.zero		1


	//   ....[24]....
        /*0228*/ 	.word	0x00006670
        /*022c*/ 	.word	0x00000007
        /*0230*/ 	.word	0x00000020
        /*0234*/ 	.short	0x010a
        /*0236*/ 	.byte	0x3f
	.zero		1


	//   ....[25]....
        /*0238*/ 	.word	0x00006b10
        /*023c*/ 	.word	0x00000002
        /*0240*/ 	.word	0x00000078
        /*0244*/ 	.short	0x0101
        /*0246*/ 	.byte	0x3f
	.zero		1


	//   ....[26]....
        /*0248*/ 	.word	0x00007290
        /*024c*/ 	.word	0x00000005
        /*0250*/ 	.word	0x00000000
        /*0254*/ 	.short	0x010a
        /*0256*/ 	.byte	0x3f
	.zero		1


	//   ....[27]....
        /*0258*/ 	.word	0x00007310
        /*025c*/ 	.word	0x00000007
        /*0260*/ 	.word	0x00000000
        /*0264*/ 	.short	0x010a
        /*0266*/ 	.byte	0x3f
	.zero		1


	//   ....[28]....
        /*0268*/ 	.word	0x000073a0
        /*026c*/ 	.word	0x00000006
        /*0270*/ 	.word	0x00000000
        /*0274*/ 	.short	0x010a
        /*0276*/ 	.byte	0x3f
	.zero		1


	//   ....[29]....
        /*0278*/ 	.word	0x00007430
        /*027c*/ 	.word	0x00000003
        /*0280*/ 	.word	0x00000000
        /*0284*/ 	.short	0x010a
        /*0286*/ 	.byte	0x3f
	.zero		1


	//   ....[30]....
        /*0288*/ 	.word	0x00007490
        /*028c*/ 	.word	0x00000061
        /*0290*/ 	.word	0xfffffff8
        /*0294*/ 	.short	0x010a
        /*0296*/ 	.byte	0x3f
	.zero		1


	//   ....[31]....
        /*0298*/ 	.word	0x000074e0
        /*029c*/ 	.word	0x00000003
        /*02a0*/ 	.word	0x00000000
        /*02a4*/ 	.short	0x010a
        /*02a6*/ 	.byte	0x3f
	.zero		1


	//   ....[32]....
        /*02a8*/ 	.word	0x00007540
        /*02ac*/ 	.word	0x00000005
        /*02b0*/ 	.word	0x00000000
        /*02b4*/ 	.short	0x010a
        /*02b6*/ 	.byte	0x3f
	.zero		1


	//   ....[33]....
        /*02b8*/ 	.word	0x00007590
        /*02bc*/ 	.word	0x00000061
        /*02c0*/ 	.word	0x00000008
        /*02c4*/ 	.short	0x010a
        /*02c6*/ 	.byte	0x3f
	.zero		1


	//   ....[34]....
        /*02c8*/ 	.word	0x00007660
        /*02cc*/ 	.word	0x00000007
        /*02d0*/ 	.word	0x00000020
        /*02d4*/ 	.short	0x010a
        /*02d6*/ 	.byte	0x3f
	.zero		1


	//   ....[35]....
        /*02d8*/ 	.word	0x00007730
        /*02dc*/ 	.word	0x00000005
        /*02e0*/ 	.word	0x00000000
        /*02e4*/ 	.short	0x010a
        /*02e6*/ 	.byte	0x3f
	.zero		1


	//   ....[36]....
        /*02e8*/ 	.word	0x00007780
        /*02ec*/ 	.word	0x00000007
        /*02f0*/ 	.word	0x00000000
        /*02f4*/ 	.short	0x010a
        /*02f6*/ 	.byte	0x3f
	.zero		1


	//   ....[37]....
        /*02f8*/ 	.word	0x000077d0
        /*02fc*/ 	.word	0x00000006
        /*0300*/ 	.word	0x00000000
        /*0304*/ 	.short	0x010a
        /*0306*/ 	.byte	0x3f
	.zero		1


	//----- nvinfo : EIATTR_NUM_MBARRIERS
	.align		4
.L_35:
        /*0308*/ 	.byte	0x03, 0x38
        /*030a*/ 	.short	0x000e


	//----- nvinfo : EIATTR_EXIT_INSTR_OFFSETS
	.align		4
        /*030c*/ 	.byte	0x04, 0x1c
        /*030e*/ 	.short	(.L_37 - .L_36)


	//   ....[0]....
.L_36:
        /*0310*/ 	.word	0x00001490


	//   ....[1]....
        /*0314*/ 	.word	0x000014f0


	//   ....[2]....
        /*0318*/ 	.word	0x00006280


	//   ....[3]....
        /*031c*/ 	.word	0x000062b0


	//   ....[4]....
        /*0320*/ 	.word	0x00007480


	//----- nvinfo : EIATTR_MAX_THREADS
	.align		4
.L_37:
        /*0324*/ 	.byte	0x04, 0x05
        /*0326*/ 	.short	(.L_39 - .L_38)
.L_38:
        /*0328*/ 	.word	0x00000180
        /*032c*/ 	.word	0x00000001
        /*0330*/ 	.word	0x00000001


	//----- nvinfo : EIATTR_CRS_STACK_SIZE
	.align		4
.L_39:
        /*0334*/ 	.byte	0x04, 0x1e
        /*0336*/ 	.short	(.L_41 - .L_40)
.L_40:
        /*0338*/ 	.word	0x00000000


	//----- nvinfo : EIATTR_CBANK_PARAM_SIZE
	.align		4
.L_41:
        /*033c*/ 	.byte	0x03, 0x19
        /*033e*/ 	.short	0x0470


	//----- nvinfo : EIATTR_PARAM_CBANK
	.align		4
        /*0340*/ 	.byte	0x04, 0x0a
        /*0342*/ 	.short	(.L_43 - .L_42)
	.align		4
.L_42:
        /*0344*/ 	.word	index@(.nv.constant0._ZN7cutlass13device_kernelINS_4gemm6kernel13GemmUniversalIN4cute5tupleIJiiiiEEENS1_10collective13CollectiveMmaINS1_34MainloopSm90TmaGmmaWarpSpecializedILi4ENS5_IJNS4_1CILi2EEENSA_ILi4EEENSA_ILi1EEEEEENS1_32KernelTmaWarpSpecializedPingpongEEENS5_IJNSA_ILi64EEENSA_ILi128EEESH_EEEfNS5_IJlSD_lEEEfSK_NS4_8TiledMMAINS4_8MMA_AtomIJNS4_4SM904GMMA30MMA_64x128x8_F32TF32TF32_SS_TNILNSO_7ScaleInE1ELSQ_1EEEEEENS4_6LayoutINS5_IJSD_SD_SD_EEENS5_IJNSA_ILi0EEESV_SV_EEEEENS5_IJNS4_10UnderscoreESY_SY_EEEEENS4_23SM90_TMA_LOAD_MULTICASTENS4_14ComposedLayoutINS4_7SwizzleILi3ELi4ELi3EEENS4_18smem_ptr_flag_bitsILi32EEENST_INS5_IJNSA_ILi8EEENSA_ILi32EEEEEENS5_IJS18_SD_EEEEEEEvNS4_8identityES11_S1C_vS1D_EENS_8epilogue10collective6detail29Sm90TmaWarpSpecializedAdapterINS1G_15DefaultEpilogueIfSK_SK_NS1F_6thread17LinearCombinationIfLi1EffLNS1K_9ScaleType4KindE0ELNS_15FloatRoundStyleE2EfEENS1_15EpilogueDefaultEEEEEvvEEEEvNT_6ParamsE)
        /*0348*/ 	.short	0x0210
        /*034a*/ 	.short	0x0470


	//----- nvinfo : EIATTR_SW_WAR
	.align		4
.L_43:
        /*034c*/ 	.byte	0x04, 0x36
        /*034e*/ 	.short	(.L_45 - .L_44)
.L_44:
        /*0350*/ 	.word	0x00000008
.L_45:


//--------------------- .nv.callgraph             --------------------------
	.section	.nv.callgraph,"",@"SHT_CUDA_CALLGRAPH"
	.align	4
	.sectionentsize	8
	.align		4
        /*0000*/ 	.word	0x00000000
	.align		4
        /*0004*/ 	.word	0xffffffff
	.align		4
        /*0008*/ 	.word	index@(_ZN7cutlass13device_kernelINS_4gemm6kernel13GemmUniversalIN4cute5tupleIJiiiiEEENS1_10collective13CollectiveMmaINS1_34MainloopSm90TmaGmmaWarpSpecializedILi4ENS5_IJNS4_1CILi2EEENSA_ILi4EEENSA_ILi1EEEEEENS1_32KernelTmaWarpSpecializedPingpongEEENS5_IJNSA_ILi64EEENSA_ILi128EEESH_EEEfNS5_IJlSD_lEEEfSK_NS4_8TiledMMAINS4_8MMA_AtomIJNS4_4SM904GMMA30MMA_64x128x8_F32TF32TF32_SS_TNILNSO_7ScaleInE1ELSQ_1EEEEEENS4_6LayoutINS5_IJSD_SD_SD_EEENS5_IJNSA_ILi0EEESV_SV_EEEEENS5_IJNS4_10UnderscoreESY_SY_EEEEENS4_23SM90_TMA_LOAD_MULTICASTENS4_14ComposedLayoutINS4_7SwizzleILi3ELi4ELi3EEENS4_18smem_ptr_flag_bitsILi32EEENST_INS5_IJNSA_ILi8EEENSA_ILi32EEEEEENS5_IJS18_SD_EEEEEEEvNS4_8identityES11_S1C_vS1D_EENS_8epilogue10collective6detail29Sm90TmaWarpSpecializedAdapterINS1G_15DefaultEpilogueIfSK_SK_NS1F_6thread17LinearCombinationIfLi1EffLNS1K_9ScaleType4KindE0ELNS_15FloatRoundStyleE2EfEENS1_15EpilogueDefaultEEEEEvvEEEEvNT_6ParamsE)
	.align		4
        /*000c*/ 	.word	index@(__assertfail)
	.align		4
        /*0010*/ 	.word	0x00000000
	.align		4
        /*0014*/ 	.word	0xfffffffe
	.align		4
        /*0018*/ 	.word	0x00000000
	.align		4
        /*001c*/ 	.word	0xfffffffd
	.align		4
        /*0020*/ 	.word	0x00000000
	.align		4
        /*0024*/ 	.word	0xfffffffc


//--------------------- .nv.constant4             --------------------------
	.section	.nv.constant4,"a",@progbits
	.align	8
	.align		8
.nv.constant4:
        /*0000*/ 	.dword	__assertfail
	.align		8
        /*0008*/ 	.dword	__unnamed_1
	.align		8
        /*0010*/ 	.dword	_ZN40_INTERNAL_fed489d5_4_k_cu_57150abe_215024cuda3std3__45__cpo5beginE
	.align		8
        /*0018*/ 	.dword	_ZN40_INTERNAL_fed489d5_4_k_cu_57150abe_215024cuda3std3__45__cpo3endE
	.align		8
        /*0020*/ 	.dword	_ZN40_INTERNAL_fed489d5_4_k_cu_57150abe_215024cuda3std3__45__cpo6cbeginE
	.align		8
        /*0028*/ 	.dword	_ZN40_INTERNAL_fed489d5_4_k_cu_57150abe_215024cuda3std3__45__cpo4cendE
	.align		8
        /*0030*/ 	.dword	_ZN40_INTERNAL_fed489d5_4_k_cu_57150abe_215024cuda3std3__442_GLOBAL__N__fed489d5_4_k_cu_57150abe_215026ignoreE
	.align		8
        /*0038*/ 	.dword	_ZN40_INTERNAL_fed489d5_4_k_cu_57150abe_215024cuda3std3__419piecewise_constructE
	.align		8
        /*0040*/ 	.dword	_ZN40_INTERNAL_fed489d5_4_k_cu_57150abe_215024cuda3std3__48in_placeE
	.align		8
        /*0048*/ 	.dword	_ZN40_INTERNAL_fed489d5_4_k_cu_57150abe_215024cuda3std6ranges3__45__cpo4swapE
	.align		8
        /*0050*/ 	.dword	_ZN40_INTERNAL_fed489d5_4_k_cu_57150abe_215024cuda3std6ranges3__45__cpo9iter_moveE
	.align		8
        /*0058*/ 	.dword	_ZN40_INTERNAL_fed489d5_4_k_cu_57150abe_215024cute7productE
	.align		8
        /*0060*/ 	.dword	_ZN40_INTERNAL_fed489d5_4_k_cu_57150abe_215024cute1_E
	.align		8
        /*0068*/ 	.dword	$str$22
	.align		8
        /*0070*/ 	.dword	$str$23


//--------------------- .text._ZN7cutlass13device_kernelINS_4gemm6kernel13GemmUniversalIN4cute5tupleIJiiiiEEENS1_10collective13CollectiveMmaINS1_34MainloopSm90TmaGmmaWarpSpecializedILi4ENS5_IJNS4_1CILi2EEENSA_ILi4EEENSA_ILi1EEEEEENS1_32KernelTmaWarpSpecializedPingpongEEENS5_IJNSA_ILi64EEENSA_ILi128EEESH_EEEfNS5_IJlSD_lEEEfSK_NS4_8TiledMMAINS4_8MMA_AtomIJNS4_4SM904GMMA30MMA_64x128x8_F32TF32TF32_SS_TNILNSO_7ScaleInE1ELSQ_1EEEEEENS4_6LayoutINS5_IJSD_SD_SD_EEENS5_IJNSA_ILi0EEESV_SV_EEEEENS5_IJNS4_10UnderscoreESY_SY_EEEEENS4_23SM90_TMA_LOAD_MULTICASTENS4_14ComposedLayoutINS4_7SwizzleILi3ELi4ELi3EEENS4_18smem_ptr_flag_bitsILi32EEENST_INS5_IJNSA_ILi8EEENSA_ILi32EEEEEENS5_IJS18_SD_EEEEEEEvNS4_8identityES11_S1C_vS1D_EENS_8epilogue10collective6detail29Sm90TmaWarpSpecializedAdapterINS1G_15DefaultEpilogueIfSK_SK_NS1F_6thread17LinearCombinationIfLi1EffLNS1K_9ScaleType4KindE0ELNS_15FloatRoundStyleE2EfEENS1_15EpilogueDefaultEEEEEvvEEEEvNT_6ParamsE --------------------------
	.section	.text._ZN7cutlass13device_kernelINS_4gemm6kernel13GemmUniversalIN4cute5tupleIJiiiiEEENS1_10collective13CollectiveMmaINS1_34MainloopSm90TmaGmmaWarpSpecializedILi4ENS5_IJNS4_1CILi2EEENSA_ILi4EEENSA_ILi1EEEEEENS1_32KernelTmaWarpSpecializedPingpongEEENS5_IJNSA_ILi64EEENSA_ILi128EEESH_EEEfNS5_IJlSD_lEEEfSK_NS4_8TiledMMAINS4_8MMA_AtomIJNS4_4SM904GMMA30MMA_64x128x8_F32TF32TF32_SS_TNILNSO_7ScaleInE1ELSQ_1EEEEEENS4_6LayoutINS5_IJSD_SD_SD_EEENS5_IJNSA_ILi0EEESV_SV_EEEEENS5_IJNS4_10UnderscoreESY_SY_EEEEENS4_23SM90_TMA_LOAD_MULTICASTENS4_14ComposedLayoutINS4_7SwizzleILi3ELi4ELi3EEENS4_18smem_ptr_flag_bitsILi32EEENST_INS5_IJNSA_ILi8EEENSA_ILi32EEEEEENS5_IJS18_SD_EEEEEEEvNS4_8identityES11_S1C_vS1D_EENS_8epilogue10collective6detail29Sm90TmaWarpSpecializedAdapterINS1G_15DefaultEpilogueIfSK_SK_NS1F_6thread17LinearCombinationIfLi1EffLNS1K_9ScaleType4KindE0ELNS_15FloatRoundStyleE2EfEENS1_15EpilogueDefaultEEEEEvvEEEEvNT_6ParamsE,"ax",@progbits
	.align	128
.text._ZN7cutlass13device_kernelINS_4gemm6kernel13GemmUniversalIN4cute5tupleIJiiiiEEENS1_10collective13CollectiveMmaINS1_34MainloopSm90TmaGmmaWarpSpecializedILi4ENS5_IJNS4_1CILi2EEENSA_ILi4EEENSA_ILi1EEEEEENS1_32KernelTmaWarpSpecializedPingpongEEENS5_IJNSA_ILi64EEENSA_ILi128EEESH_EEEfNS5_IJlSD_lEEEfSK_NS4_8TiledMMAINS4_8MMA_AtomIJNS4_4SM904GMMA30MMA_64x128x8_F32TF32TF32_SS_TNILNSO_7ScaleInE1ELSQ_1EEEEEENS4_6LayoutINS5_IJSD_SD_SD_EEENS5_IJNSA_ILi0EEESV_SV_EEEEENS5_IJNS4_10UnderscoreESY_SY_EEEEENS4_23SM90_TMA_LOAD_MULTICASTENS4_14ComposedLayoutINS4_7SwizzleILi3ELi4ELi3EEENS4_18smem_ptr_flag_bitsILi32EEENST_INS5_IJNSA_ILi8EEENSA_ILi32EEEEEENS5_IJS18_SD_EEEEEEEvNS4_8identityES11_S1C_vS1D_EENS_8epilogue10collective6detail29Sm90TmaWarpSpecializedAdapterINS1G_15DefaultEpilogueIfSK_SK_NS1F_6thread17LinearCombinationIfLi1EffLNS1K_9ScaleType4KindE0ELNS_15FloatRoundStyleE2EfEENS1_15EpilogueDefaultEEEEEvvEEEEvNT_6ParamsE:
        .type           _ZN7cutlass13device_kernelINS_4gemm6kernel13GemmUniversalIN4cute5tupleIJiiiiEEENS1_10collective13CollectiveMmaINS1_34MainloopSm90TmaGmmaWarpSpecializedILi4ENS5_IJNS4_1CILi2EEENSA_ILi4EEENSA_ILi1EEEEEENS1_32KernelTmaWarpSpecializedPingpongEEENS5_IJNSA_ILi64EEENSA_ILi128EEESH_EEEfNS5_IJlSD_lEEEfSK_NS4_8TiledMMAINS4_8MMA_AtomIJNS4_4SM904GMMA30MMA_64x128x8_F32TF32TF32_SS_TNILNSO_7ScaleInE1ELSQ_1EEEEEENS4_6LayoutINS5_IJSD_SD_SD_EEENS5_IJNSA_ILi0EEESV_SV_EEEEENS5_IJNS4_10UnderscoreESY_SY_EEEEENS4_23SM90_TMA_LOAD_MULTICASTENS4_14ComposedLayoutINS4_7SwizzleILi3ELi4ELi3EEENS4_18smem_ptr_flag_bitsILi32EEENST_INS5_IJNSA_ILi8EEENSA_ILi32EEEEEENS5_IJS18_SD_EEEEEEEvNS4_8identityES11_S1C_vS1D_EENS_8epilogue10collective6detail29Sm90TmaWarpSpecializedAdapterINS1G_15DefaultEpilogueIfSK_SK_NS1F_6thread17LinearCombinationIfLi1EffLNS1K_9ScaleType4KindE0ELNS_15FloatRoundStyleE2EfEENS1_15EpilogueDefaultEEEEEvvEEEEvNT_6ParamsE,@function
        .size           _ZN7cutlass13device_kernelINS_4gemm6kernel13GemmUniversalIN4cute5tupleIJiiiiEEENS1_10collective13CollectiveMmaINS1_34MainloopSm90TmaGmmaWarpSpecializedILi4ENS5_IJNS4_1CILi2EEENSA_ILi4EEENSA_ILi1EEEEEENS1_32KernelTmaWarpSpecializedPingpongEEENS5_IJNSA_ILi64EEENSA_ILi128EEESH_EEEfNS5_IJlSD_lEEEfSK_NS4_8TiledMMAINS4_8MMA_AtomIJNS4_4SM904GMMA30MMA_64x128x8_F32TF32TF32_SS_TNILNSO_7ScaleInE1ELSQ_1EEEEEENS4_6LayoutINS5_IJSD_SD_SD_EEENS5_IJNSA_ILi0EEESV_SV_EEEEENS5_IJNS4_10UnderscoreESY_SY_EEEEENS4_23SM90_TMA_LOAD_MULTICASTENS4_14ComposedLayoutINS4_7SwizzleILi3ELi4ELi3EEENS4_18smem_ptr_flag_bitsILi32EEENST_INS5_IJNSA_ILi8EEENSA_ILi32EEEEEENS5_IJS18_SD_EEEEEEEvNS4_8identityES11_S1C_vS1D_EENS_8epilogue10collective6detail29Sm90TmaWarpSpecializedAdapterINS1G_15DefaultEpilogueIfSK_SK_NS1F_6thread17LinearCombinationIfLi1EffLNS1K_9ScaleType4KindE0ELNS_15FloatRoundStyleE2EfEENS1_15EpilogueDefaultEEEEEvvEEEEvNT_6ParamsE,(.L_x_200 - _ZN7cutlass13device_kernelINS_4gemm6kernel13GemmUniversalIN4cute5tupleIJiiiiEEENS1_10collective13CollectiveMmaINS1_34MainloopSm90TmaGmmaWarpSpecializedILi4ENS5_IJNS4_1CILi2EEENSA_ILi4EEENSA_ILi1EEEEEENS1_32KernelTmaWarpSpecializedPingpongEEENS5_IJNSA_ILi64EEENSA_ILi128EEESH_EEEfNS5_IJlSD_lEEEfSK_NS4_8TiledMMAINS4_8MMA_AtomIJNS4_4SM904GMMA30MMA_64x128x8_F32TF32TF32_SS_TNILNSO_7ScaleInE1ELSQ_1EEEEEENS4_6LayoutINS5_IJSD_SD_SD_EEENS5_IJNSA_ILi0EEESV_SV_EEEEENS5_IJNS4_10UnderscoreESY_SY_EEEEENS4_23SM90_TMA_LOAD_MULTICASTENS4_14ComposedLayoutINS4_7SwizzleILi3ELi4ELi3EEENS4_18smem_ptr_flag_bitsILi32EEENST_INS5_IJNSA_ILi8EEENSA_ILi32EEEEEENS5_IJS18_SD_EEEEEEEvNS4_8identityES11_S1C_vS1D_EENS_8epilogue10collective6detail29Sm90TmaWarpSpecializedAdapterINS1G_15DefaultEpilogueIfSK_SK_NS1F_6thread17LinearCombinationIfLi1EffLNS1K_9ScaleType4KindE0ELNS_15FloatRoundStyleE2EfEENS1_15EpilogueDefaultEEEEEvvEEEEvNT_6ParamsE)
        .other          _ZN7cutlass13device_kernelINS_4gemm6kernel13GemmUniversalIN4cute5tupleIJiiiiEEENS1_10collective13CollectiveMmaINS1_34MainloopSm90TmaGmmaWarpSpecializedILi4ENS5_IJNS4_1CILi2EEENSA_ILi4EEENSA_ILi1EEEEEENS1_32KernelTmaWarpSpecializedPingpongEEENS5_IJNSA_ILi64EEENSA_ILi128EEESH_EEEfNS5_IJlSD_lEEEfSK_NS4_8TiledMMAINS4_8MMA_AtomIJNS4_4SM904GMMA30MMA_64x128x8_F32TF32TF32_SS_TNILNSO_7ScaleInE1ELSQ_1EEEEEENS4_6LayoutINS5_IJSD_SD_SD_EEENS5_IJNSA_ILi0EEESV_SV_EEEEENS5_IJNS4_10UnderscoreESY_SY_EEEEENS4_23SM90_TMA_LOAD_MULTICASTENS4_14ComposedLayoutINS4_7SwizzleILi3ELi4ELi3EEENS4_18smem_ptr_flag_bitsILi32EEENST_INS5_IJNSA_ILi8EEENSA_ILi32EEEEEENS5_IJS18_SD_EEEEEEEvNS4_8identityES11_S1C_vS1D_EENS_8epilogue10collective6detail29Sm90TmaWarpSpecializedAdapterINS1G_15DefaultEpilogueIfSK_SK_NS1F_6thread17LinearCombinationIfLi1EffLNS1K_9ScaleType4KindE0ELNS_15FloatRoundStyleE2EfEENS1_15EpilogueDefaultEEEEEvvEEEEvNT_6ParamsE,@"STO_CUDA_ENTRY STV_DEFAULT"
_ZN7cutlass13device_kernelINS_4gemm6kernel13GemmUniversalIN4cute5tupleIJiiiiEEENS1_10collective13CollectiveMmaINS1_34MainloopSm90TmaGmmaWarpSpecializedILi4ENS5_IJNS4_1CILi2EEENSA_ILi4EEENSA_ILi1EEEEEENS1_32KernelTmaWarpSpecializedPingpongEEENS5_IJNSA_ILi64EEENSA_ILi128EEESH_EEEfNS5_IJlSD_lEEEfSK_NS4_8TiledMMAINS4_8MMA_AtomIJNS4_4SM904GMMA30MMA_64x128x8_F32TF32TF32_SS_TNILNSO_7ScaleInE1ELSQ_1EEEEEENS4_6LayoutINS5_IJSD_SD_SD_EEENS5_IJNSA_ILi0EEESV_SV_EEEEENS5_IJNS4_10UnderscoreESY_SY_EEEEENS4_23SM90_TMA_LOAD_MULTICASTENS4_14ComposedLayoutINS4_7SwizzleILi3ELi4ELi3EEENS4_18smem_ptr_flag_bitsILi32EEENST_INS5_IJNSA_ILi8EEENSA_ILi32EEEEEENS5_IJS18_SD_EEEEEEEvNS4_8identityES11_S1C_vS1D_EENS_8epilogue10collective6detail29Sm90TmaWarpSpecializedAdapterINS1G_15DefaultEpilogueIfSK_SK_NS1F_6thread17LinearCombinationIfLi1EffLNS1K_9ScaleType4KindE0ELNS_15FloatRoundStyleE2EfEENS1_15EpilogueDefaultEEEEEvvEEEEvNT_6ParamsE:
[----:B------:R-:W0:Y:S01]  /*0000*/  LDC R1, c[0x0][0x28] ;  /* 0x00000a00ff017b82 */ /* 0x000e220000000800 */
[----:B------:R-:W1:Y:S01]  /*0010*/  S2R R0, SR_TID.X ;  /* 0x0000000000007919 */ /* 0x000e620000002100 */
[----:B------:R-:W-:Y:S01]  /*0020*/  ELECT P0, URZ, PT ;  /* 0x00000000003f782f */ /* 0x000fe20003800000 */
[----:B------:R-:W-:Y:S01]  /*0030*/  BSSY B0, `(.L_x_0) ;  /* 0x0000014000007945 */ /* 0x000fe20003800000 */
[--C-:B-1----:R-:W-:Y:S02]  /*0040*/  SHF.R.U32.HI R2, RZ, 0x5, R0.reuse ;  /* 0x00000005ff027819 */ /* 0x102fe40000011600 */
[----:B------:R-:W-:-:S03]  /*0050*/  SHF.R.U32.HI R4, RZ, 0x7, R0 ;  /* 0x00000007ff047819 */ /* 0x000fc60000011600 */
[----:B------:R-:W1:Y:S02]  /*0060*/  SHFL.IDX PT, R3, R2, RZ, 0x1f ;  /* 0x00001fff02037589 */ /* 0x000e6400000e0000 */
[----:B-1----:R-:W-:Y:S02]  /*0070*/  R2UR UR6, R3 ;  /* 0x00000000030672ca */ /* 0x002fe400000e0000 */
[----:B------:R1:W2:Y:S11]  /*0080*/  SHFL.IDX PT, R3, R4, RZ, 0x1f ;  /* 0x00001fff04037589 */ /* 0x0002b600000e0000 */
[----:B------:R-:W-:-:S02]  /*0090*/  USHF.R.S32.HI UR4, URZ, 0x1f, UR6 ;  /* 0x0000001f3f047899 */ /* 0x000fc40008011406 */
[----:B------:R-:W-:Y:S02]  /*00a0*/  ISETP.NE.OR P0, PT, RZ, UR6, !P0 ;  /* 0x00000006ff007c0c */ /* 0x000fe4000c705670 */
[----:B------:R-:W-:-:S04]  /*00b0*/  ULEA.HI UR4, UR4, UR6, URZ, 0x2 ;  /* 0x0000000604047291 */ /* 0x000fc8000f8f103f */
[----:B------:R-:W-:-:S04]  /*00c0*/  ULOP3.LUT UR4, UR4, 0xfffffffc, URZ, 0xc0, !UPT ;  /* 0xfffffffc04047892 */ /* 0x000fc8000f8ec03f */
[----:B------:R-:W-:-:S03]  /*00d0*/  UIADD3 UR6, UR6, -UR4, URZ ;  /* 0x8000000406067290 */ /* 0x000fc6000fffe03f */
[----:B012---:R-:W-:Y:S09]  /*00e0*/  @P0 BRA `(.L_x_1) ;  /* 0x0000000000200947 */ /* 0x007ff20003800000 */
[----:B------:R-:W-:Y:S02]  /*00f0*/  ULDC.64 UR4, c[0x0][0x198] ;  /* 0x0000660000047ab9 */ /* 0x000fe40000000a00 */
[----:B------:R-:W-:Y:S02]  /*0100*/  UIADD3 UR8, UP0, UR4, 0xf0, URZ ;  /* 0x000000f004087890 */ /* 0x000fe4000ff1e03f */
[----:B------:R-:W-:Y:S02]  /*0110*/  UIADD3 UR4, UP1, UR4, 0x1f0, URZ ;  /* 0x000001f004047890 */ /* 0x000fe4000ff3e03f */
[----:B------:R-:W-:Y:S02]  /*0120*/  UIADD3.X UR9, URZ, UR5, URZ, UP0, !UPT ;  /* 0x000000053f097290 */ /* 0x000fe400087fe43f */
[----:B------:R-:W-:-:S07]  /*0130*/  UIADD3.X UR5, URZ, UR5, URZ, UP1, !UPT ;  /* 0x000000053f057290 */ /* 0x000fce0008ffe43f */
[----:B------:R0:W-:Y:S02]  /*0140*/  UTMACCTL.PF [UR8] ;  /* 0x00000000080079b9 */ /* 0x0001e40008040000 */
[----:B------:R0:W-:Y:S02]  /*0150*/  UTMACCTL.PF [UR4] ;  /* 0x00000000040079b9 */ /* 0x0001e40008040000 */
[----:B0-----:R-:W-:Y:S01]  /*0160*/  NOP ;  /* 0x0000000000007918 */ /* 0x001fe20000000000 */
.L_x_1:
[----:B------:R-:W-:Y:S05]  /*0170*/  BSYNC B0 ;  /* 0x0000000000007941 */ /* 0x000fea0003800000 */
.L_x_0:
[----:B------:R-:W0:Y:S01]  /*0180*/  SHFL.IDX PT, R5, R2, RZ, 0x1f ;  /* 0x00001fff02057589 */ /* 0x000e2200000e0000 */
[----:B------:R-:W-:Y:S01]  /*0190*/  R2UR UR19, R3 ;  /* 0x00000000031372ca */ /* 0x000fe200000e0000 */
[----:B------:R-:W-:-:S04]  /*01a0*/  UISETP.NE.AND UP0, UPT, UR6, 0x3, UPT ;  /* 0x000000030600788c */ /* 0x000fc8000bf05270 */
[----:B------:R-:W-:-:S08]  /*01b0*/  UISETP.EQ.OR UP0, UPT, UR6, URZ, !UP0 ;  /* 0x0000003f0600728c */ /* 0x000fd0000c702670 */
[----:B------:R-:W-:Y:S02]  /*01c0*/  UIADD3 UR14, UR19, -0x1, URZ ;  /* 0xffffffff130e7890 */ /* 0x000fe4000fffe03f */
[----:B------:R-:W-:Y:S02]  /*01d0*/  UISETP.EQ.AND UP0, UPT, UR19, URZ, UP0 ;  /* 0x0000003f1300728c */ /* 0x000fe40008702270 */
[----:B------:R-:W-:Y:S02]  /*01e0*/  UISETP.GE.U32.AND UP1, UPT, UR14, 0x2, UPT ;  /* 0x000000020e00788c */ /* 0x000fe4000bf26070 */
[----:B------:R-:W-:Y:S01]  /*01f0*/  USEL UR40, URZ, 0x1, !UP0 ;  /* 0x000000013f287887 */ /* 0x000fe2000c000000 */
[----:B0-----:R-:W-:-:S03]  /*0200*/  ISETP.NE.AND P0, PT, R5, RZ, PT ;  /* 0x000000ff0500720c */ /* 0x001fc60003f05270 */
[----:B------:R-:W-:-:S10]  /*0210*/  USEL UR40, UR40, 0x2, UP1 ;  /* 0x0000000228287887 */ /* 0x000fd40008800000 */
[----:B------:R-:W-:Y:S05]  /*0220*/  @P0 BRA `(.L_x_2) ;  /* 0x0000000000580947 */ /* 0x000fea0003800000 */
[----:B------:R-:W0:Y:S01]  /*0230*/  S2UR UR7, SR_CgaCtaId ;  /* 0x00000000000779c3 */ /* 0x000e220000008800 */
[----:B------:R-:W-:Y:S01]  /*0240*/  UMOV UR4, 0x400 ;  /* 0x0000040000047882 */ /* 0x000fe20000000000 */
[----:B------:R-:W-:Y:S01]  /*0250*/  UMOV UR5, 0x1 ;  /* 0x0000000100057882 */ /* 0x000fe20000000000 */
[----:B------:R-:W-:Y:S01]  /*0260*/  UMOV UR8, 0x5 ;  /* 0x0000000500087882 */ /* 0x000fe20000000000 */
[----:B------:R-:W-:Y:S01]  /*0270*/  ELECT P0, URZ, PT ;  /* 0x00000000003f782f */ /* 0x000fe20003800000 */
[----:B------:R-:W-:-:S04]  /*0280*/  UIADD3 UR8, -UR8, 0x100000, URZ ;  /* 0x0010000008087890 */ /* 0x000fc8000fffe13f */
[----:B------:R-:W-:Y:S02]  /*0290*/  USHF.L.U32 UR9, UR8, 0xb, URZ ;  /* 0x0000000b08097899 */ /* 0x000fe4000800063f */
[----:B------:R-:W-:Y:S02]  /*02a0*/  USHF.L.U32 UR8, UR8, 0x1, URZ ;  /* 0x0000000108087899 */ /* 0x000fe4000800063f */
[----:B0-----:R-:W-:Y:S02]  /*02b0*/  ULEA UR7, UR7, UR4, 0x18 ;  /* 0x0000000407077291 */ /* 0x001fe4000f8ec03f */
[----:B------:R-:W-:-:S04]  /*02c0*/  UIADD3 UR4, -UR5, 0x100000, URZ ;  /* 0x0010000005047890 */ /* 0x000fc8000fffe13f */
[----:B------:R-:W-:Y:S02]  /*02d0*/  USHF.L.U32 UR5, UR4, 0xb, URZ ;  /* 0x0000000b04057899 */ /* 0x000fe4000800063f */
[----:B------:R-:W-:Y:S01]  /*02e0*/  USHF.L.U32 UR4, UR4, 0x1, URZ ;  /* 0x0000000104047899 */ /* 0x000fe2000800063f */
[----:B------:R-:W0:Y:S11]  /*02f0*/  FENCE.VIEW.ASYNC.S ;  /* 0x00000000000073c6 */ /* 0x000e360000000000 */
[----:B0-----:R0:W1:Y:S01]  /*0300*/  SYNCS.EXCH.64 URZ, [UR7], UR4 ;  /* 0x00000004073f75b2 */ /* 0x0010620008000100 */
[----:B------:R0:W2:Y:S01]  /*0310*/  SYNCS.EXCH.64 URZ, [UR7+0x20], UR8 ;  /* 0x00002008073f75b2 */ /* 0x0000a20008000100 */
[----:B------:R0:W3:Y:S01]  /*0320*/  SYNCS.EXCH.64 URZ, [UR7+0x8], UR4 ;  /* 0x00000804073f75b2 */ /* 0x0000e20008000100 */
[----:B------:R0:W4:Y:S01]  /*0330*/  SYNCS.EXCH.64 URZ, [UR7+0x28], UR8 ;  /* 0x00002808073f75b2 */ /* 0x0001220008000100 */
[----:B------:R0:W0:Y:S01]  /*0340*/  SYNCS.EXCH.64 URZ, [UR7+0x10], UR4 ;  /* 0x00001004073f75b2 */ /* 0x0000220008000100 */
[----:B------:R0:W0:Y:S01]  /*0350*/  SYNCS.EXCH.64 URZ, [UR7+0x30], UR8 ;  /* 0x00003008073f75b2 */ /* 0x0000220008000100 */
[----:B------:R0:W0:Y:S01]  /*0360*/  SYNCS.EXCH.64 URZ, [UR7+0x18], UR4 ;  /* 0x00001804073f75b2 */ /* 0x0000220008000100 */
[----:B------:R0:W0:Y:S01]  /*0370*/  SYNCS.EXCH.64 URZ, [UR7+0x38], UR8 ;  /* 0x00003808073f75b2 */ /* 0x0000220008000100 */
[----:B------:R-:W-:Y:S01]  /*0380*/  NOP ;  /* 0x0000000000007918 */ /* 0x000fe20000000000 */
.L_x_2:
[----:B------:R-:W5:Y:S01]  /*0390*/  S2UR UR15, SR_CTAID.X ;  /* 0x00000000000f79c3 */ /* 0x000f620000002500 */
[----:B------:R-:W1:Y:S01]  /*03a0*/  SHFL.IDX PT, R8, R2, RZ, 0x1f ;  /* 0x00001fff02087589 */ /* 0x000e6200000e0000 */
[----:B------:R-:W-:Y:S01]  /*03b0*/  SHF.R.S32.HI R3, RZ, 0x1f, R0 ;  /* 0x0000001fff037819 */ /* 0x000fe20000011400 */
[----:B0-----:R-:W-:Y:S01]  /*03c0*/  ULDC UR4, c[0x0][0x150] ;  /* 0x0000540000047ab9 */ /* 0x001fe20000000800 */
[----:B------:R-:W-:Y:S01]  /*03d0*/  ELECT P0, URZ, PT ;  /* 0x00000000003f782f */ /* 0x000fe20003800000 */
[----:B------:R0:W2:Y:S01]  /*03e0*/  SHFL.IDX PT, R9, R2, RZ, 0x1f ;  /* 0x00001fff02097589 */ /* 0x0000a200000e0000 */
[----:B------:R-:W-:Y:S02]  /*03f0*/  LEA.HI R3, R3, R0, RZ, 0x7 ;  /* 0x0000000003037211 */ /* 0x000fe400078f38ff */
[----:B------:R-:W-:Y:S01]  /*0400*/  ELECT P1, URZ, PT ;  /* 0x00000000003f782f */ /* 0x000fe20003820000 */
[----:B------:R-:W3:Y:S01]  /*0410*/  S2UR UR8, SR_CTAID.Y ;  /* 0x00000000000879c3 */ /* 0x000ee20000002600 */
[----:B------:R-:W-:Y:S01]  /*0420*/  ULDC UR7, c[0x0][0x144] ;  /* 0x0000510000077ab9 */ /* 0x000fe20000000800 */
[----:B------:R-:W-:Y:S01]  /*0430*/  LOP3.LUT R3, R3, 0xffffff80, RZ, 0xc0, !PT ;  /* 0xffffff8003037812 */ /* 0x000fe200078ec0ff */
[----:B------:R-:W-:Y:S01]  /*0440*/  UMOV UR18, 0x80 ;  /* 0x0000008000127882 */ /* 0x000fe20000000000 */
[----:B------:R-:W-:Y:S01]  /*0450*/  NOP ;  /* 0x0000000000007918 */ /* 0x000fe20000000000 */
[----:B0-----:R-:W-:Y:S01]  /*0460*/  SHF.R.S32.HI R2, RZ, 0x1f, R5 ;  /* 0x0000001fff027819 */ /* 0x001fe20000011405 */
[----:B------:R-:W-:Y:S01]  /*0470*/  NOP ;  /* 0x0000000000007918 */ /* 0x000fe20000000000 */
[----:B------:R-:W-:Y:S01]  /*0480*/  IMAD.IADD R3, R0, 0x1, -R3 ;  /* 0x0000000100037824 */ /* 0x000fe200078e0a03 */
[----:B------:R-:W-:Y:S01]  /*0490*/  ULDC UR17, c[0x0][0x148] ;  /* 0x0000520000117ab9 */ /* 0x000fe20000000800 */
[----:B------:R-:W-:Y:S01]  /*04a0*/  LEA.HI R2, R2, R5, RZ, 0x2 ;  /* 0x0000000502027211 */ /* 0x000fe200078f10ff */
[----:B------:R-:W-:Y:S01]  /*04b0*/  IMAD.MOV.U32 R23, RZ, RZ, 0x1 ;  /* 0x00000001ff177424 */ /* 0x000fe200078e00ff */
[----:B------:R0:W0:Y:S01]  /*04c0*/  SHFL.IDX PT, R97, R4, RZ, 0x1f ;  /* 0x00001fff04617589 */ /* 0x00002200000e0000 */
[----:B------:R-:W-:-:S02]  /*04d0*/  SHF.R.S32.HI R6, RZ, 0x1f, R3 ;  /* 0x0000001fff067819 */ /* 0x000fc40000011403 */
[----:B------:R-:W-:Y:S02]  /*04e0*/  LOP3.LUT R2, R2, 0x3ffffffc, RZ, 0xc0, !PT ;  /* 0x3ffffffc02027812 */ /* 0x000fe400078ec0ff */
[----:B-----5:R-:W-:Y:S02]  /*04f0*/  I2FP.F32.U32 R10, UR15 ;  /* 0x0000000f000a7c45 */ /* 0x020fe40008201000 */
[----:B------:R-:W-:Y:S01]  /*0500*/  LEA.HI R7, R6, R3, RZ, 0x3 ;  /* 0x0000000306077211 */ /* 0x000fe200078f18ff */
[----:B------:R-:W-:Y:S01]  /*0510*/  IMAD.IADD R2, R5, 0x1, -R2 ;  /* 0x0000000105027824 */ /* 0x000fe200078e0a02 */
[----:B-1----:R-:W-:Y:S01]  /*0520*/  ISETP.NE.OR P0, PT, R8, RZ, !P0 ;  /* 0x000000ff0800720c */ /* 0x002fe20004705670 */
[----:B------:R-:W-:Y:S01]  /*0530*/  FMUL R10, R10, UR4 ;  /* 0x000000040a0a7c20 */ /* 0x000fe20008400000 */
[--C-:B------:R-:W-:Y:S01]  /*0540*/  SHF.R.S32.HI R8, RZ, 0x3, R7.reuse ;  /* 0x00000003ff087819 */ /* 0x100fe20000011407 */
[----:B------:R-:W-:Y:S01]  /*0550*/  ULDC UR4, c[0x0][0x154] ;  /* 0x0000550000047ab9 */ /* 0x000fe20000000800 */
[----:B------:R-:W-:-:S02]  /*0560*/  SHF.R.S32.HI R7, RZ, 0x1f, R7 ;  /* 0x0000001fff077819 */ /* 0x000fc40000011407 */
[----:B--2---:R-:W-:Y:S01]  /*0570*/  ISETP.NE.OR P1, PT, R9, RZ, !P1 ;  /* 0x000000ff0900720c */ /* 0x004fe20004f25670 */
[----:B------:R-:W1:Y:S01]  /*0580*/  F2I.U32.TRUNC.NTZ R10, R10 ;  /* 0x0000000a000a7305 */ /* 0x000e62000020f000 */
[----:B------:R-:W-:Y:S02]  /*0590*/  LEA.HI R7, R7, R8, RZ, 0x2 ;  /* 0x0000000807077211 */ /* 0x000fe400078f10ff */
[----:B---3--:R-:W-:Y:S02]  /*05a0*/  I2FP.F32.U32 R9, UR8 ;  /* 0x0000000800097c45 */ /* 0x008fe40008201000 */
[----:B------:R-:W-:Y:S01]  /*05b0*/  LOP3.LUT R7, R7, 0xfffffffc, RZ, 0xc0, !PT ;  /* 0xfffffffc07077812 */ /* 0x000fe200078ec0ff */
[----:B------:R-:W-:Y:S01]  /*05c0*/  VOTEU.ALL UP0, P0 ;  /* 0x00000000003f7886 */ /* 0x000fe20000000000 */
[----:B------:R-:W-:Y:S01]  /*05d0*/  ISETP.NE.AND P2, PT, RZ, UR19, PT ;  /* 0x00000013ff007c0c */ /* 0x000fe2000bf45270 */
[----:B------:R-:W-:Y:S02]  /*05e0*/  FMUL R9, R9, UR4 ;  /* 0x0000000409097c20 */ /* 0x000fe40008400000 */
[----:B------:R-:W-:Y:S01]  /*05f0*/  IMAD.IADD R7, R8, 0x1, -R7 ;  /* 0x0000000108077824 */ /* 0x000fe200078e0a07 */
[----:B------:R-:W2:Y:S01]  /*0600*/  @!UP0 S2UR UR11, SR_CgaCtaId ;  /* 0x00000000000b89c3 */ /* 0x000ea20000008800 */
[----:B------:R-:W-:Y:S01]  /*0610*/  VOTEU.ALL UP1, P1 ;  /* 0x00000000003f7886 */ /* 0x000fe20000820000 */
[----:B------:R-:W-:Y:S01]  /*0620*/  @!UP0 UMOV UR10, 0x400 ;  /* 0x00000400000a8882 */ /* 0x000fe20000000000 */
[----:B------:R-:W-:Y:S01]  /*0630*/  IMAD R2, R2, 0x4, R7 ;  /* 0x0000000402027824 */ /* 0x000fe200078e0207 */
[----:B-1----:R-:W-:Y:S01]  /*0640*/  R2UR UR4, R10 ;  /* 0x000000000a0472ca */ /* 0x002fe200000e0000 */
[----:B------:R-:W1:Y:S01]  /*0650*/  F2I.U32.TRUNC.NTZ R9, R9 ;  /* 0x0000000900097305 */ /* 0x000e62000020f000 */
[----:B------:R-:W-:Y:S01]  /*0660*/  @!UP1 UMOV UR13, 0x400 ;  /* 0x00000400000d9882 */ /* 0x000fe20000000000 */
[C---:B------:R-:W-:Y:S01]  /*0670*/  IMAD.SHL.U32 R5, R2.reuse, 0x4, RZ ;  /* 0x0000000402057824 */ /* 0x040fe200078e00ff */
[----:B------:R-:W3:Y:S01]  /*0680*/  @!UP1 S2UR UR16, SR_CgaCtaId ;  /* 0x00000000001099c3 */ /* 0x000ee20000008800 */
[C---:B------:R-:W-:Y:S01]  /*0690*/  LEA.HI R7, R2.reuse, R2, RZ, 0x1 ;  /* 0x0000000202077211 */ /* 0x040fe200078f08ff */
[----:B------:R-:W-:Y:S01]  /*06a0*/  VOTEU.ALL UP2, P1 ;  /* 0x00000000003f7886 */ /* 0x000fe20000840000 */
[----:B------:R-:W-:Y:S01]  /*06b0*/  VOTEU.ALL UP3, P1 ;  /* 0x00000000003f7886 */ /* 0x000fe20000860000 */
[----:B------:R-:W-:Y:S01]  /*06c0*/  LOP3.LUT R22, R2, 0xc, R5, 0x78, !PT ;  /* 0x0000000c02167812 */ /* 0x000fe200078e7805 */
[----:B------:R-:W-:Y:S01]  /*06d0*/  VOTEU.ALL UP4, P1 ;  /* 0x00000000003f7886 */ /* 0x000fe20000880000 */
[----:B------:R-:W-:Y:S01]  /*06e0*/  LOP3.LUT R7, R7, 0xfffffffe, RZ, 0xc0, !PT ;  /* 0xfffffffe07077812 */ /* 0x000fe200078ec0ff */
[----:B------:R-:W-:Y:S01]  /*06f0*/  VOTEU.ALL UP5, P1 ;  /* 0x00000000003f7886 */ /* 0x000fe200008a0000 */
[----:B------:R-:W5:Y:S01]  /*0700*/  LDC R5, c[0x0][0x140] ;  /* 0x00005000ff057b82 */ /* 0x000f620000000800 */
[----:B------:R-:W-:-:S02]  /*0710*/  UIADD3 UR4, -UR4, URZ, URZ ;  /* 0x0000003f04047290 */ /* 0x000fc4000fffe13f */
[----:B------:R-:W-:Y:S01]  /*0720*/  IMAD.IADD R7, R2, 0x1, -R7 ;  /* 0x0000000102077824 */ /* 0x000fe200078e0a07 */
[----:B-1----:R-:W-:Y:S01]  /*0730*/  R2UR UR9, R9 ;  /* 0x00000000090972ca */ /* 0x002fe200000e0000 */
[----:B------:R-:W-:-:S03]  /*0740*/  UIMAD UR7, UR7, UR4, UR15 ;  /* 0x00000004070772a4 */ /* 0x000fc6000f8e020f */
[----:B------:R-:W-:Y:S01]  /*0750*/  UMOV UR4, 0x20 ;  /* 0x0000002000047882 */ /* 0x000fe20000000000 */
[----:B--2---:R-:W-:Y:S02]  /*0760*/  @!UP0 ULEA UR12, UR11, UR10, 0x18 ;  /* 0x0000000a0b0c8291 */ /* 0x004fe4000f8ec03f */
[----:B------:R-:W-:Y:S01]  /*0770*/  ISETP.NE.AND P3, PT, R7, UR7, PT ;  /* 0x0000000707007c0c */ /* 0x000fe2000bf65270 */
[----:B------:R-:W-:-:S04]  /*0780*/  @!UP0 UIADD3 UR4, -UR4, 0x100000, URZ ;  /* 0x0010000004048890 */ /* 0x000fc8000fffe13f */
[----:B------:R-:W-:Y:S02]  /*0790*/  @!UP0 USHF.L.U32 UR5, UR4, 0xb, URZ ;  /* 0x0000000b04058899 */ /* 0x000fe4000800063f */
[----:B------:R-:W-:Y:S02]  /*07a0*/  @!UP0 USHF.L.U32 UR4, UR4, 0x1, URZ ;  /* 0x0000000104048899 */ /* 0x000fe4000800063f */
[----:B------:R-:W-:-:S04]  /*07b0*/  @!UP1 UIADD3 UR10, -UR18, 0x100000, URZ ;  /* 0x00100000120a9890 */ /* 0x000fc8000fffe13f */
[----:B------:R-:W-:Y:S02]  /*07c0*/  @!UP1 USHF.L.U32 UR11, UR10, 0xb, URZ ;  /* 0x0000000b0a0b9899 */ /* 0x000fe4000800063f */
[----:B------:R-:W-:Y:S02]  /*07d0*/  @!UP1 USHF.L.U32 UR10, UR10, 0x1, URZ ;  /* 0x000000010a0a9899 */ /* 0x000fe4000800063f */
[----:B---3--:R-:W-:Y:S01]  /*07e0*/  @!UP1 ULEA UR13, UR16, UR13, 0x18 ;  /* 0x0000000d100d9291 */ /* 0x008fe2000f8ec03f */
[----:B------:R-:W-:Y:S01]  /*07f0*/  VOTEU.ALL UP0, P0 ;  /* 0x00000000003f7886 */ /* 0x000fe20000000000 */
[----:B------:R-:W-:Y:S01]  /*0800*/  VOTEU.ALL UP1, P0 ;  /* 0x00000000003f7886 */ /* 0x000fe20000020000 */
[----:B------:R-:W-:Y:S01]  /*0810*/  UIADD3 UR9, -UR9, URZ, URZ ;  /* 0x0000003f09097290 */ /* 0x000fe2000fffe13f */
[----:B------:R-:W-:Y:S01]  /*0820*/  LOP3.LUT P0, RZ, R3, 0x7, RZ, 0xc0, !PT ;  /* 0x0000000703ff7812 */ /* 0x000fe2000780c0ff */
[----:B------:R-:W1:Y:S02]  /*0830*/  FENCE.VIEW.ASYNC.S ;  /* 0x00000000000073c6 */ /* 0x000e640000000000 */
[----:B-1----:R-:W1:Y:S01]  /*0840*/  @!UP0 SYNCS.EXCH.64 URZ, [UR12+0x70], UR4 ;  /* 0x000070040c3f85b2 */ /* 0x002e620008000100 */
[----:B------:R-:W-:-:S02]  /*0850*/  @P3 LEA.HI R2, R22, R22, RZ, 0x1 ;  /* 0x0000001616023211 */ /* 0x000fc400078f08ff */
[----:B-----5:R-:W-:Y:S02]  /*0860*/  ISETP.EQ.U32.AND P1, PT, R5, 0x1, PT ;  /* 0x000000010500780c */ /* 0x020fe40003f22070 */
[----:B------:R-:W-:Y:S02]  /*0870*/  @P3 SHF.R.S32.HI R2, RZ, 0x1, R2 ;  /* 0x00000001ff023819 */ /* 0x000fe40000011402 */
[----:B------:R-:W-:Y:S01]  /*0880*/  ISETP.LT.U32.AND P0, PT, R22, 0x8, !P0 ;  /* 0x000000081600780c */ /* 0x000fe20004701070 */
[----:B------:R2:W3:Y:S01]  /*0890*/  @!UP1 SYNCS.EXCH.64 URZ, [UR12+0x78], UR4 ;  /* 0x000078040c3f95b2 */ /* 0x0004e20008000100 */
[----:B------:R-:W-:Y:S01]  /*08a0*/  NOP ;  /* 0x0000000000007918 */ /* 0x000fe20000000000 */
[----:B--2---:R-:W-:Y:S01]  /*08b0*/  UIMAD UR4, UR17, UR9, UR8 ;  /* 0x00000009110472a4 */ /* 0x004fe2000f8e0208 */
[----:B------:R2:W0:Y:S05]  /*08c0*/  @!UP2 SYNCS.EXCH.64 URZ, [UR13+0x50], UR10 ;  /* 0x0000500a0d3fa5b2 */ /* 0x00042a0008000100 */
[----:B------:R-:W-:-:S02]  /*08d0*/  @P3 ISETP.NE.AND P4, PT, R2, UR4, PT ;  /* 0x0000000402003c0c */ /* 0x000fc4000bf85270 */
[----:B------:R-:W-:Y:S02]  /*08e0*/  SEL R2, RZ, 0x1, !P0 ;  /* 0x00000001ff027807 */ /* 0x000fe40004000000 */
[----:B------:R-:W-:-:S04]  /*08f0*/  @P3 SEL R23, RZ, 0x1, P4 ;  /* 0x00000001ff173807 */ /* 0x000fc80002000000 */
[----:B------:R-:W-:Y:S01]  /*0900*/  LOP3.LUT R23, R23, R2, RZ, 0xc0, !PT ;  /* 0x0000000217177212 */ /* 0x000fe200078ec0ff */
[----:B------:R2:W0:Y:S01]  /*0910*/  @!UP3 SYNCS.EXCH.64 URZ, [UR13+0x58], UR10 ;  /* 0x0000580a0d3fb5b2 */ /* 0x0004220008000100 */
[----:B------:R2:W0:Y:S01]  /*0920*/  @!UP4 SYNCS.EXCH.64 URZ, [UR13+0x60], UR10 ;  /* 0x0000600a0d3fc5b2 */ /* 0x0004220008000100 */
[----:B------:R2:W0:Y:S01]  /*0930*/  @!UP5 SYNCS.EXCH.64 URZ, [UR13+0x68], UR10 ;  /* 0x0000680a0d3fd5b2 */ /* 0x0004220008000100 */
[----:B------:R-:W-:Y:S01]  /*0940*/  NOP ;  /* 0x0000000000007918 */ /* 0x000fe20000000000 */
[----:B-12---:R-:W-:Y:S05]  /*0950*/  @!P1 BRA `(.L_x_3) ;  /* 0x0000000000089947 */ /* 0x006fea0003800000 */
[----:B0--34-:R-:W-:Y:S01]  /*0960*/  UCGABAR_ARV ;  /* 0x00000000000079c7 */ /* 0x019fe20008000000 */
[----:B------:R-:W-:Y:S05]  /*0970*/  BRA `(.L_x_4) ;  /* 0x0000000000047947 */ /* 0x000fea0003800000 */
.L_x_3:
[----:B0--34-:R-:W-:Y:S01]  /*0980*/  NOP ;  /* 0x0000000000007918 */ /* 0x019fe20000000000 */
.L_x_4:
[----:B------:R-:W-:Y:S01]  /*0990*/  ULDC.64 UR4, c[0x0][0x598] ;  /* 0x0001660000047ab9 */ /* 0x000fe20000000a00 */
[----:B------:R-:W-:Y:S01]  /*09a0*/  ULDC.64 UR54, c[0x0][0x208] ;  /* 0x0000820000367ab9 */ /* 0x000fe20000000a00 */
[----:B------:R-:W-:-:S04]  /*09b0*/  ISETP.NE.U32.AND P0, PT, RZ, UR4, PT ;  /* 0x00000004ff007c0c */ /* 0x000fc8000bf05070 */
[----:B------:R-:W-:-:S13]  /*09c0*/  ISETP.NE.AND.EX P0, PT, RZ, UR5, PT, P0 ;  /* 0x00000005ff007c0c */ /* 0x000fda000bf05300 */
[----:B------:R-:W-:Y:S05]  /*09d0*/  @!P0 BRA `(.L_x_5) ;  /* 0x00000000001c8947 */ /* 0x000fea0003800000 */
[----:B------:R-:W0:Y:S02]  /*09e0*/  LDC.64 R4, c[0x0][0x598] ;  /* 0x00016600ff047b82 */ /* 0x000e240000000a00 */
[----:B0-----:R-:W2:Y:S02]  /*09f0*/  LDG.E.64 R4, desc[UR54][R4.64] ;  /* 0x0000003604047981 */ /* 0x001ea4000c1e1b00 */
[----:B--2---:R-:W-:-:S04]  /*0a00*/  ISETP.NE.U32.AND P0, PT, R4, RZ, PT ;  /* 0x000000ff0400720c */ /* 0x004fc80003f05070 */
[----:B------:R-:W-:-:S13]  /*0a10*/  ISETP.NE.AND.EX P0, PT, R5, RZ, PT, P0 ;  /* 0x000000ff0500720c */ /* 0x000fda0003f05300 */
[----:B------:R-:W-:Y:S05]  /*0a20*/  @!P0 BRA `(.L_x_5) ;  /* 0x0000000000088947 */ /* 0x000fea0003800000 */
[----:B------:R0:W5:Y:S01]  /*0a30*/  LD.E R88, desc[UR54][R4.64] ;  /* 0x0000003604587980 */ /* 0x000162000c101900 */
[----:B------:R-:W-:Y:S05]  /*0a40*/  BRA `(.L_x_6) ;  /* 0x0000000000247947 */ /* 0x000fea0003800000 */
.L_x_5:
[----:B------:R-:W-:Y:S02]  /*0a50*/  ULDC.64 UR4, c[0x0][0x588] ;  /* 0x0001620000047ab9 */ /* 0x000fe40000000a00 */
[----:B------:R-:W-:-:S04]  /*0a60*/  ISETP.NE.U32.AND P0, PT, RZ, UR4, PT ;  /* 0x00000004ff007c0c */ /* 0x000fc8000bf05070 */
[----:B------:R-:W-:-:S13]  /*0a70*/  ISETP.NE.AND.EX P0, PT, RZ, UR5, PT, P0 ;  /* 0x00000005ff007c0c */ /* 0x000fda000bf05300 */
[----:B------:R-:W-:Y:S05]  /*0a80*/  @!P0 BRA `(.L_x_7) ;  /* 0x00000000000c8947 */ /* 0x000fea0003800000 */
[----:B------:R-:W0:Y:S02]  /*0a90*/  LDC.64 R88, c[0x0][0x588] ;  /* 0x00016200ff587b82 */ /* 0x000e240000000a00 */
[----:B0-----:R1:W5:Y:S01]  /*0aa0*/  LDG.E R88, desc[UR54][R88.64] ;  /* 0x0000003658587981 */ /* 0x001362000c1e1900 */
[----:B------:R-:W-:Y:S05]  /*0ab0*/  BRA `(.L_x_6) ;  /* 0x0000000000087947 */ /* 0x000fea0003800000 */
.L_x_7:
[----:B------:R-:W-:Y:S02]  /*0ac0*/  ULDC UR4, c[0x0][0x580] ;  /* 0x0001600000047ab9 */ /* 0x000fe40000000800 */
[----:B------:R-:W-:-:S07]  /*0ad0*/  IMAD.U32 R88, RZ, RZ, UR4 ;  /* 0x00000004ff587e24 */ /* 0x000fce000f8e00ff */
.L_x_6:
[----:B------:R-:W-:Y:S02]  /*0ae0*/  ULDC.64 UR4, c[0x0][0x5a0] ;  /* 0x0001680000047ab9 */ /* 0x000fe40000000a00 */
[----:B------:R-:W-:-:S04]  /*0af0*/  ISETP.NE.U32.AND P0, PT, RZ, UR4, PT ;  /* 0x00000004ff007c0c */ /* 0x000fc8000bf05070 */
[----:B------:R-:W-:-:S13]  /*0b00*/  ISETP.NE.AND.EX P0, PT, RZ, UR5, PT, P0 ;  /* 0x00000005ff007c0c */ /* 0x000fda000bf05300 */
[----:B------:R-:W-:Y:S05]  /*0b10*/  @!P0 BRA `(.L_x_8) ;  /* 0x00000000001c8947 */ /* 0x000fea0003800000 */
[----:B0-----:R-:W0:Y:S02]  /*0b20*/  LDC.64 R4, c[0x0][0x5a0] ;  /* 0x00016800ff047b82 */ /* 0x001e240000000a00 */
[----:B0-----:R-:W2:Y:S02]  /*0b30*/  LDG.E.64 R4, desc[UR54][R4.64] ;  /* 0x0000003604047981 */ /* 0x001ea4000c1e1b00 */
[----:B--2---:R-:W-:-:S04]  /*0b40*/  ISETP.NE.U32.AND P0, PT, R4, RZ, PT ;  /* 0x000000ff0400720c */ /* 0x004fc80003f05070 */
[----:B------:R-:W-:-:S13]  /*0b50*/  ISETP.NE.AND.EX P0, PT, R5, RZ, PT, P0 ;  /* 0x000000ff0500720c */ /* 0x000fda0003f05300 */
[----:B------:R-:W-:Y:S05]  /*0b60*/  @!P0 BRA `(.L_x_8) ;  /* 0x0000000000088947 */ /* 0x000fea0003800000 */
[----:B-1----:R0:W5:Y:S01]  /*0b70*/  LD.E R89, desc[UR54][R4.64] ;  /* 0x0000003604597980 */ /* 0x002162000c101900 */
[----:B------:R-:W-:Y:S05]  /*0b80*/  BRA `(.L_x_9) ;  /* 0x0000000000247947 */ /* 0x000fea0003800000 */
.L_x_8:
[----:B------:R-:W-:Y:S02]  /*0b90*/  ULDC.64 UR4, c[0x0][0x590] ;  /* 0x0001640000047ab9 */ /* 0x000fe40000000a00 */
[----:B------:R-:W-:-:S04]  /*0ba0*/  ISETP.NE.U32.AND P0, PT, RZ, UR4, PT ;  /* 0x00000004ff007c0c */ /* 0x000fc8000bf05070 */
[----:B------:R-:W-:-:S13]  /*0bb0*/  ISETP.NE.AND.EX P0, PT, RZ, UR5, PT, P0 ;  /* 0x00000005ff007c0c */ /* 0x000fda000bf05300 */
[----:B------:R-:W-:Y:S05]  /*0bc0*/  @!P0 BRA `(.L_x_10) ;  /* 0x00000000000c8947 */ /* 0x000fea0003800000 */
[----:B0-----:R-:W1:Y:S02]  /*0bd0*/  LDC.64 R4, c[0x0][0x590] ;  /* 0x00016400ff047b82 */ /* 0x001e640000000a00 */
[----:B-1----:R1:W5:Y:S01]  /*0be0*/  LDG.E R89, desc[UR54][R4.64] ;  /* 0x0000003604597981 */ /* 0x002362000c1e1900 */
[----:B------:R-:W-:Y:S05]  /*0bf0*/  BRA `(.L_x_9) ;  /* 0x0000000000087947 */ /* 0x000fea0003800000 */
.L_x_10:
[----:B------:R-:W-:Y:S02]  /*0c00*/  ULDC UR4, c[0x0][0x584] ;  /* 0x0001610000047ab9 */ /* 0x000fe40000000800 */
[----:B-1----:R-:W-:-:S07]  /*0c10*/  IMAD.U32 R89, RZ, RZ, UR4 ;  /* 0x00000004ff597e24 */ /* 0x002fce000f8e00ff */
.L_x_9:
[----:B------:R-:W-:Y:S01]  /*0c20*/  ULDC UR4, c[0x0][0x65c] ;  /* 0x0001970000047ab9 */ /* 0x000fe20000000800 */
[----:B01----:R-:W0:Y:S01]  /*0c30*/  LDC.64 R4, c[0x0][0x650] ;  /* 0x00019400ff047b82 */ /* 0x003e220000000a00 */
[----:B------:R-:W-:Y:S01]  /*0c40*/  UISETP.NE.AND UP2, UPT, UR4, 0x1, UPT ;  /* 0x000000010400788c */ /* 0x000fe2000bf45270 */
[----:B------:R-:W-:Y:S01]  /*0c50*/  IMAD.MOV.U32 R18, RZ, RZ, -0x1 ;  /* 0xffffffffff127424 */ /* 0x000fe200078e00ff */
[----:B------:R-:W-:Y:S01]  /*0c60*/  UISETP.NE.AND UP0, UPT, UR19, 0x2, UPT ;  /* 0x000000021300788c */ /* 0x000fe2000bf05270 */
[----:B------:R-:W-:Y:S01]  /*0c70*/  IMAD.MOV.U32 R19, RZ, RZ, -0x1 ;  /* 0xffffffffff137424 */ /* 0x000fe200078e00ff */
[----:B------:R-:W-:-:S07]  /*0c80*/  UP2UR UR38, UPR, URZ, 0x4 ;  /* 0x000000043f267883 */ /* 0x000fce0008000000 */
[----:B------:R-:W-:Y:S01]  /*0c90*/  @UP2 ULDC UR12, c[0x0][0x10] ;  /* 0x00000400000c2ab9 */ /* 0x000fe20000000800 */
[----:B------:R-:W-:Y:S01]  /*0ca0*/  @UP2 UMOV UR4, UR8 ;  /* 0x0000000800042c82 */ /* 0x000fe20008000000 */
[----:B------:R-:W-:Y:S01]  /*0cb0*/  @UP2 UMOV UR5, URZ ;  /* 0x0000003f00052c82 */ /* 0x000fe20008000000 */
[----:B------:R-:W-:Y:S01]  /*0cc0*/  @!UP2 ULDC UR16, c[0x0][0xc] ;  /* 0x000003000010aab9 */ /* 0x000fe20000000800 */
[----:B------:R-:W-:Y:S01]  /*0cd0*/  @UP2 UIMAD.WIDE.U32 UR12, UR15, UR12, UR4 ;  /* 0x0000000c0f0c22a5 */ /* 0x000fe2000f8e0004 */
[----:B------:R-:W-:Y:S02]  /*0ce0*/  ULDC UR10, c[0x0][0xc] ;  /* 0x00000300000a7ab9 */ /* 0x000fe40000000800 */
[----:B------:R-:W-:Y:S01]  /*0cf0*/  @UP2 UMOV UR4, URZ ;  /* 0x0000003f00042c82 */ /* 0x000fe20008000000 */
[----:B------:R-:W-:Y:S01]  /*0d00*/  UMOV UR5, URZ ;  /* 0x0000003f00057c82 */ /* 0x000fe20008000000 */
[----:B------:R-:W-:Y:S01]  /*0d10*/  @UP2 UIADD3 UR18, UR13, UR4, URZ ;  /* 0x000000040d122290 */ /* 0x000fe2000fffe03f */
[----:B------:R-:W-:-:S02]  /*0d20*/  ULDC UR11, c[0x0][0x10] ;  /* 0x00000400000b7ab9 */ /* 0x000fc40000000800 */
[----:B------:R-:W-:Y:S01]  /*0d30*/  UMOV UR4, UR15 ;  /* 0x0000000f00047c82 */ /* 0x000fe20008000000 */
[----:B------:R-:W-:Y:S02]  /*0d40*/  UIMAD.WIDE.U32 UR10, UR10, UR11, URZ ;  /* 0x0000000b0a0a72a5 */ /* 0x000fe4000f8e003f */
[----:B------:R-:W-:Y:S01]  /*0d50*/  @!UP2 UIMAD.WIDE.U32 UR4, UR8, UR16, UR4 ;  /* 0x000000100804a2a5 */ /* 0x000fe2000f8e0004 */
[----:B------:R-:W-:Y:S02]  /*0d60*/  ULDC UR13, c[0x0][0x14] ;  /* 0x00000500000d7ab9 */ /* 0x000fe40000000800 */
[----:B------:R-:W-:Y:S02]  /*0d70*/  UIMAD.WIDE.U32 UR52, UR10, UR13, URZ ;  /* 0x0000000d0a3472a5 */ /* 0x000fe4000f8e003f */
[----:B------:R-:W-:Y:S02]  /*0d80*/  UIMAD UR39, UR11, UR13, URZ ;  /* 0x0000000d0b2772a4 */ /* 0x000fe4000f8e023f */
[----:B------:R-:W-:Y:S01]  /*0d90*/  @!UP2 UMOV UR12, UR4 ;  /* 0x00000004000cac82 */ /* 0x000fe20008000000 */
[----:B------:R-:W-:Y:S01]  /*0da0*/  @!UP2 UMOV UR18, UR5 ;  /* 0x000000050012ac82 */ /* 0x000fe20008000000 */
[----:B------:R-:W-:-:S02]  /*0db0*/  UIADD3 UR39, UR53, UR39, URZ ;  /* 0x0000002735277290 */ /* 0x000fc4000fffe03f */
[----:B------:R-:W-:-:S04]  /*0dc0*/  UIADD3 UR4, UP1, UR12, UR52, URZ ;  /* 0x000000340c047290 */ /* 0x000fc8000ff3e03f */
[----:B------:R-:W-:Y:S02]  /*0dd0*/  UIADD3.X UR5, UR18, UR39, URZ, UP1, !UPT ;  /* 0x0000002712057290 */ /* 0x000fe40008ffe43f */
[----:B------:R-:W-:Y:S02]  /*0de0*/  USEL UR4, UR4, UR12, !UP0 ;  /* 0x0000000c04047287 */ /* 0x000fe4000c000000 */
[----:B------:R-:W-:-:S04]  /*0df0*/  USEL UR5, UR5, UR18, !UP0 ;  /* 0x0000001205057287 */ /* 0x000fc8000c000000 */
[----:B0-----:R-:W-:Y:S01]  /*0e00*/  ISETP.LE.U32.AND P0, PT, R4, UR4, PT ;  /* 0x0000000404007c0c */ /* 0x001fe2000bf03070 */
[----:B------:R-:W-:Y:S01]  /*0e10*/  IMAD.U32 R16, RZ, RZ, UR4 ;  /* 0x00000004ff107e24 */ /* 0x000fe2000f8e00ff */
[----:B------:R-:W-:Y:S01]  /*0e20*/  PRMT R4, RZ, 0x7610, R4 ;  /* 0x00007610ff047816 */ /* 0x000fe20000000004 */
[----:B------:R-:W-:Y:S02]  /*0e30*/  IMAD.U32 R2, RZ, RZ, UR5 ;  /* 0x00000005ff027e24 */ /* 0x000fe4000f8e00ff */
[----:B------:R-:W-:-:S03]  /*0e40*/  IMAD.U32 R17, RZ, RZ, UR5 ;  /* 0x00000005ff117e24 */ /* 0x000fc6000f8e00ff */
[----:B------:R-:W-:Y:S01]  /*0e50*/  ISETP.GE.U32.AND.EX P0, PT, R2, R5, PT, P0 ;  /* 0x000000050200720c */ /* 0x000fe20003f06100 */
[----:B------:R-:W-:-:S12]  /*0e60*/  IMAD.MOV.U32 R2, RZ, RZ, -0x1 ;  /* 0xffffffffff027424 */ /* 0x000fd800078e00ff */
[----:B------:R-:W-:Y:S05]  /*0e70*/  @P0 BRA `(.L_x_11) ;  /* 0x0000000400500947 */ /* 0x000fea0003800000 */
[----:B------:R-:W-:Y:S01]  /*0e80*/  ULDC.64 UR18, c[0x0][0x628] ;  /* 0x00018a0000127ab9 */ /* 0x000fe20000000a00 */
[C---:B------:R-:W-:Y:S01]  /*0e90*/  R2UR UR20, R16.reuse ;  /* 0x00000000101472ca */ /* 0x040fe200000e0000 */
[----:B------:R-:W-:Y:S01]  /*0ea0*/  ULDC UR16, c[0x0][0x630] ;  /* 0x00018c0000107ab9 */ /* 0x000fe20000000800 */
[----:B------:R-:W-:Y:S02]  /*0eb0*/  ISETP.NE.U32.AND P0, PT, RZ, UR18, PT ;  /* 0x00000012ff007c0c */ /* 0x000fe4000bf05070 */
[----:B------:R-:W-:Y:S02]  /*0ec0*/  R2UR UR4, R16 ;  /* 0x00000000100472ca */ /* 0x000fe400000e0000 */
[----:B------:R-:W-:Y:S02]  /*0ed0*/  ISETP.NE.AND.EX P0, PT, RZ, UR19, PT, P0 ;  /* 0x00000013ff007c0c */ /* 0x000fe4000bf05300 */
[----:B------:R-:W-:-:S11]  /*0ee0*/  R2UR UR5, R17 ;  /* 0x00000000110572ca */ /* 0x000fd600000e0000 */
[----:B------:R-:W-:Y:S05]  /*0ef0*/  @!P0 BRA `(.L_x_12) ;  /* 0x0000000000308947 */ /* 0x000fea0003800000 */
[----:B------:R-:W-:Y:S01]  /*0f00*/  R2UR UR4, R16 ;  /* 0x00000000100472ca */ /* 0x000fe200000e0000 */
[----:B------:R-:W-:Y:S01]  /*0f10*/  ULDC UR12, c[0x0][0x634] ;  /* 0x00018d00000c7ab9 */ /* 0x000fe20000000800 */
[----:B------:R-:W-:-:S11]  /*0f20*/  R2UR UR15, R17 ;  /* 0x00000000110f72ca */ /* 0x000fd600000e0000 */
[----:B------:R-:W-:-:S04]  /*0f30*/  UIADD3 UR12, UP1, UR4, UR12, URZ ;  /* 0x0000000c040c7290 */ /* 0x000fc8000ff3e03f */
[----:B------:R-:W-:-:S04]  /*0f40*/  UIADD3.X UR15, URZ, UR15, URZ, UP1, !UPT ;  /* 0x0000000f3f0f7290 */ /* 0x000fc80008ffe43f */
[----:B------:R-:W-:-:S04]  /*0f50*/  UIMAD.WIDE.U32 UR4, UR15, UR18, URZ ;  /* 0x000000120f0472a5 */ /* 0x000fc8000f8e003f */
[----:B------:R-:W-:Y:S02]  /*0f60*/  UIMAD.WIDE.U32 UR10, UP1, UR12, UR19, UR4 ;  /* 0x000000130c0a72a5 */ /* 0x000fe4000f820004 */
[----:B------:R-:W-:Y:S02]  /*0f70*/  UIMAD.WIDE.U32 UR4, UR12, UR18, URZ ;  /* 0x000000120c0472a5 */ /* 0x000fe4000f8e003f */
[----:B------:R-:W-:Y:S02]  /*0f80*/  UIADD3.X UR13, URZ, URZ, URZ, UP1, !UPT ;  /* 0x0000003f3f0d7290 */ /* 0x000fe40008ffe43f */
[----:B------:R-:W-:Y:S01]  /*0f90*/  UIADD3 URZ, UP1, UR5, UR10, URZ ;  /* 0x0000000a053f7290 */ /* 0x000fe2000ff3e03f */
[----:B------:R-:W-:-:S03]  /*0fa0*/  UMOV UR12, UR11 ;  /* 0x0000000b000c7c82 */ /* 0x000fc60008000000 */
[----:B------:R-:W-:-:S12]  /*0fb0*/  UIMAD.WIDE.U32.X UR4, UR15, UR19, UR12, UP1 ;  /* 0x000000130f0472a5 */ /* 0x000fd800088e040c */
.L_x_12:
[----:B------:R-:W-:Y:S01]  /*0fc0*/  USHF.R.U64 UR4, UR4, UR16, UR5 ;  /* 0x0000001004047299 */ /* 0x000fe20008001205 */
[----:B------:R-:W-:Y:S01]  /*0fd0*/  R2UR UR11, R17 ;  /* 0x00000000110b72ca */ /* 0x000fe200000e0000 */
[----:B------:R-:W-:Y:S02]  /*0fe0*/  USHF.R.U32.HI UR5, URZ, UR16, UR5 ;  /* 0x000000103f057299 */ /* 0x000fe40008011605 */
[----:B------:R-:W-:Y:S01]  /*0ff0*/  UIADD3 UR12, UP1, URZ, -UR4, URZ ;  /* 0x800000043f0c7290 */ /* 0x000fe2000ff3e03f */
[----:B------:R-:W-:Y:S01]  /*1000*/  ULDC.64 UR18, c[0x0][0x620] ;  /* 0x0001880000127ab9 */ /* 0x000fe20000000a00 */
[----:B------:R-:W-:Y:S02]  /*1010*/  UISETP.NE.AND UP2, UPT, UR38, URZ, UPT ;  /* 0x0000003f2600728c */ /* 0x000fe4000bf45270 */
[----:B------:R-:W-:Y:S01]  /*1020*/  UIADD3.X UR5, URZ, ~UR5, URZ, UP1, !UPT ;  /* 0x800000053f057290 */ /* 0x000fe20008ffe43f */
[----:B------:R-:W-:Y:S01]  /*1030*/  UMOV UR10, UR20 ;  /* 0x00000014000a7c82 */ /* 0x000fe20008000000 */
[----:B------:R-:W-:-:S02]  /*1040*/  ULDC UR13, c[0x0][0x618] ;  /* 0x00018600000d7ab9 */ /* 0x000fc40000000800 */
[----:B------:R-:W-:Y:S02]  /*1050*/  UIMAD UR5, UR5, UR18, URZ ;  /* 0x00000012050572a4 */ /* 0x000fe4000f8e023f */
[----:B------:R-:W-:Y:S02]  /*1060*/  UIMAD.WIDE.U32 UR10, UR12, UR18, UR10 ;  /* 0x000000120c0a72a5 */ /* 0x000fe4000f8e000a */
[----:B------:R-:W-:Y:S02]  /*1070*/  UIMAD UR12, UR12, UR19, UR5 ;  /* 0x000000130c0c72a4 */ /* 0x000fe4000f8e0205 */
[----:B------:R-:W-:Y:S02]  /*1080*/  @UP2 UIMAD UR7, UR17, UR9, UR8 ;  /* 0x00000009110722a4 */ /* 0x000fe4000f8e0208 */
[----:B------:R-:W-:Y:S01]  /*1090*/  UIADD3 UR11, UR11, UR12, URZ ;  /* 0x0000000c0b0b7290 */ /* 0x000fe2000fffe03f */
[----:B------:R-:W-:Y:S01]  /*10a0*/  ULDC.64 UR8, c[0x0][0x640] ;  /* 0x0001900000087ab9 */ /* 0x000fe20000000a00 */
[----:B------:R-:W-:-:S02]  /*10b0*/  ULDC UR15, c[0x0][0x608] ;  /* 0x00018200000f7ab9 */ /* 0x000fc40000000800 */
[----:B------:R-:W-:Y:S01]  /*10c0*/  USHF.R.U64 UR20, UR10, UR13, UR11 ;  /* 0x0000000d0a147299 */ /* 0x000fe2000800120b */
[----:B------:R-:W-:Y:S01]  /*10d0*/  ISETP.NE.U32.AND P0, PT, RZ, UR8, PT ;  /* 0x00000008ff007c0c */ /* 0x000fe2000bf05070 */
[----:B------:R-:W-:Y:S01]  /*10e0*/  USHF.R.U32.HI UR11, URZ, UR13, UR11 ;  /* 0x0000000d3f0b7299 */ /* 0x000fe2000801160b */
[----:B------:R-:W-:Y:S02]  /*10f0*/  ULDC UR21, c[0x0][0x658] ;  /* 0x0001960000157ab9 */ /* 0x000fe40000000800 */
[----:B------:R-:W-:Y:S01]  /*1100*/  ISETP.NE.AND.EX P0, PT, RZ, UR9, PT, P0 ;  /* 0x00000009ff007c0c */ /* 0x000fe2000bf05300 */
[----:B------:R-:W-:Y:S02]  /*1110*/  USHF.R.U64 UR25, UR20, UR15, UR11 ;  /* 0x0000000f14197299 */ /* 0x000fe4000800120b */
[----:B------:R-:W-:Y:S01]  /*1120*/  USHF.R.U32.HI UR11, URZ, UR15, UR11 ;  /* 0x0000000f3f0b7299 */ /* 0x000fe2000801160b */
[----:B------:R-:W-:Y:S01]  /*1130*/  UMOV UR10, 0xffffffff ;  /* 0xffffffff000a7882 */ /* 0x000fe20000000000 */
[----:B------:R-:W-:Y:S01]  /*1140*/  ULDC UR5, c[0x0][0x600] ;  /* 0x0001800000057ab9 */ /* 0x000fe20000000800 */
[----:B------:R-:W-:-:S02]  /*1150*/  USHF.L.U32 UR10, UR10, UR21, URZ ;  /* 0x000000150a0a7299 */ /* 0x000fc4000800063f */
[----:B------:R-:W-:Y:S02]  /*1160*/  USHF.R.U64 UR26, UR25, UR21, UR11 ;  /* 0x00000015191a7299 */ /* 0x000fe4000800120b */
[----:B------:R-:W-:Y:S02]  /*1170*/  ULOP3.LUT UR15, URZ, UR10, URZ, 0x33, !UPT ;  /* 0x0000000a3f0f7292 */ /* 0x000fe4000f8e333f */
[----:B------:R-:W-:Y:S02]  /*1180*/  UIADD3 UR19, UR5, -0x1, URZ ;  /* 0xffffffff05137890 */ /* 0x000fe4000fffe03f */
[----:B------:R-:W-:Y:S01]  /*1190*/  USHF.R.U32.HI UR11, URZ, UR21, UR11 ;  /* 0x000000153f0b7299 */ /* 0x000fe2000801160b */
[----:B------:R-:W-:Y:S01]  /*11a0*/  ULDC UR22, c[0x0][0x648] ;  /* 0x0001920000167ab9 */ /* 0x000fe20000000800 */
[----:B------:R-:W-:Y:S01]  /*11b0*/  ULDC UR23, c[0x0][0x638] ;  /* 0x00018e0000177ab9 */ /* 0x000fe20000000800 */
[----:B------:R-:W-:Y:S01]  /*11c0*/  UMOV UR24, 0x1 ;  /* 0x0000000100187882 */ /* 0x000fe20000000000 */
[----:B------:R-:W-:Y:S01]  /*11d0*/  UMOV UR10, UR26 ;  /* 0x0000001a000a7c82 */ /* 0x000fe20008000000 */
[----:B------:R-:W-:Y:S07]  /*11e0*/  @!P0 BRA `(.L_x_13) ;  /* 0x0000000000308947 */ /* 0x000fee0003800000 */
[----:B------:R-:W-:Y:S02]  /*11f0*/  ULDC UR16, c[0x0][0x64c] ;  /* 0x0001930000107ab9 */ /* 0x000fe40000000800 */
        /* <DEDUP_REMOVED lines=8> */
[----:B------:R-:W-:-:S07]  /*1280*/  UIMAD.WIDE.U32.X UR8, UR18, UR9, UR16, UP1 ;  /* 0x00000009120872a5 */ /* 0x000fce00088e0410 */
[----:B------:R-:W-:Y:S01]  /*1290*/  UMOV UR10, UR8 ;  /* 0x00000008000a7c82 */ /* 0x000fe20008000000 */
[----:B------:R-:W-:-:S05]  /*12a0*/  UMOV UR11, UR9 ;  /* 0x00000009000b7c82 */ /* 0x000fca0008000000 */
.L_x_13:
[----:B------:R-:W-:Y:S01]  /*12b0*/  USHF.R.U64 UR9, UR10, UR22, UR11 ;  /* 0x000000160a097299 */ /* 0x000fe2000800120b */
[----:B------:R-:W-:Y:S01]  /*12c0*/  IMAD.MOV.U32 R4, RZ, RZ, 0x1 ;  /* 0x00000001ff047424 */ /* 0x000fe200078e00ff */
[----:B------:R-:W-:Y:S01]  /*12d0*/  USHF.L.U32 UR8, UR24, UR21, URZ ;  /* 0x0000001518087299 */ /* 0x000fe2000800063f */
[----:B------:R-:W-:Y:S01]  /*12e0*/  IMAD.U32 R19, RZ, RZ, UR4 ;  /* 0x00000004ff137e24 */ /* 0x000fe2000f8e00ff */
[----:B------:R-:W-:Y:S02]  /*12f0*/  ULOP3.LUT UR15, UR25, UR15, URZ, 0xc0, !UPT ;  /* 0x0000000f190f7292 */ /* 0x000fe4000f8ec03f */
[----:B------:R-:W-:Y:S02]  /*1300*/  UIADD3 UR10, -UR9, URZ, URZ ;  /* 0x0000003f090a7290 */ /* 0x000fe4000fffe13f */
[----:B------:R-:W-:Y:S02]  /*1310*/  UIMAD UR15, UR8, UR9, UR15 ;  /* 0x00000009080f72a4 */ /* 0x000fe4000f8e020f */
[----:B------:R-:W-:-:S02]  /*1320*/  ULOP3.LUT UR19, UR20, UR19, URZ, 0xc0, !UPT ;  /* 0x0000001314137292 */ /* 0x000fc4000f8ec03f */
[----:B------:R-:W-:Y:S01]  /*1330*/  UIMAD UR8, UR10, UR23, UR26 ;  /* 0x000000170a0872a4 */ /* 0x000fe2000f8e021a */
[----:B------:R-:W-:Y:S01]  /*1340*/  ULDC UR9, c[0x0][0x610] ;  /* 0x0001840000097ab9 */ /* 0x000fe20000000800 */
[----:B------:R-:W-:Y:S02]  /*1350*/  UISETP.NE.AND UP1, UPT, UR38, URZ, UPT ;  /* 0x0000003f2600728c */ /* 0x000fe4000bf25270 */
[----:B------:R-:W-:Y:S02]  /*1360*/  UIMAD UR7, UR15, UR9, UR7 ;  /* 0x000000090f0772a4 */ /* 0x000fe4000f8e0207 */
[----:B------:R-:W-:-:S04]  /*1370*/  UIMAD UR8, UR8, UR5, UR19 ;  /* 0x00000005080872a4 */ /* 0x000fc8000f8e0213 */
[----:B------:R-:W-:Y:S02]  /*1380*/  USEL UR5, UR8, UR7, !UP1 ;  /* 0x0000000708057287 */ /* 0x000fe4000c800000 */
[----:B------:R-:W-:-:S04]  /*1390*/  USEL UR7, UR7, UR8, !UP1 ;  /* 0x0000000807077287 */ /* 0x000fc8000c800000 */
[----:B------:R-:W-:Y:S02]  /*13a0*/  IMAD.U32 R2, RZ, RZ, UR5 ;  /* 0x00000005ff027e24 */ /* 0x000fe4000f8e00ff */
[----:B------:R-:W-:-:S07]  /*13b0*/  IMAD.U32 R18, RZ, RZ, UR7 ;  /* 0x00000007ff127e24 */ /* 0x000fce000f8e00ff */
.L_x_11:
[----:B------:R-:W-:Y:S05]  /*13c0*/  @!P1 BRA `(.L_x_14) ;  /* 0x00000000000c9947 */ /* 0x000fea0003800000 */
[----:B------:R-:W-:Y:S01]  /*13d0*/  UCGABAR_WAIT ;  /* 0x0000000000007dc7 */ /* 0x000fe20008000000 */
[----:B------:R-:W-:Y:S01]  /*13e0*/  CCTL.IVALL ;  /* 0x00000000ff00798f */ /* 0x000fe20002000000 */
[----:B------:R-:W-:Y:S05]  /*13f0*/  BRA `(.L_x_15) ;  /* 0x0000000000047947 */ /* 0x000fea0003800000 */
.L_x_14:
[----:B------:R-:W-:Y:S06]  /*1400*/  BAR.SYNC.DEFER_BLOCKING 0x0 ;  /* 0x0000000000007b1d */ /* 0x000fec0000010000 */
.L_x_15:
[----:B------:R-:W-:Y:S02]  /*1410*/  ULDC UR4, c[0x0][0x28c] ;  /* 0x0000a30000047ab9 */ /* 0x000fe40000000800 */
[----:B------:R-:W-:-:S04]  /*1420*/  UIADD3 UR4, UR4, 0x3f, URZ ;  /* 0x0000003f04047890 */ /* 0x000fc8000fffe03f */
[----:B------:R-:W-:-:S04]  /*1430*/  USHF.R.S32.HI UR5, URZ, 0x1f, UR4 ;  /* 0x0000001f3f057899 */ /* 0x000fc80008011404 */
[----:B------:R-:W-:-:S04]  /*1440*/  ULEA.HI UR5, UR5, UR4, URZ, 0x6 ;  /* 0x0000000405057291 */ /* 0x000fc8000f8f303f */
[----:B------:R-:W-:Y:S01]  /*1450*/  USHF.R.S32.HI UR37, URZ, 0x6, UR5 ;  /* 0x000000063f257899 */ /* 0x000fe20008011405 */
[----:B------:R-:W-:Y:S11]  /*1460*/  @!P2 BRA `(.L_x_16) ;  /* 0x0000004c0088a947 */ /* 0x000ff60003800000 */
[----:B------:R-:W-:-:S06]  /*1470*/  UISETP.GT.U32.AND UP1, UPT, UR14, 0x1, UPT ;  /* 0x000000010e00788c */ /* 0x000fcc000bf24070 */
[----:B------:R-:W-:-:S13]  /*1480*/  PLOP3.LUT P0, PT, PT, PT, UP1, 0x80, 0x0 ;  /* 0x000000000000781c */ /* 0x000fda0003f0f018 */
[----:B------:R-:W-:Y:S05]  /*1490*/  @P0 EXIT ;  /* 0x000000000000094d */ /* 0x000fea0003800000 */
.L_x_17:
[----:B------:R-:W-:-:S08]  /*14a0*/  NOP ;  /* 0x0000000000007918 */ /* 0x000fd00000000000 */
[----:B------:R-:W0:Y:S02]  /*14b0*/  USETMAXREG.TRY_ALLOC.CTAPOOL UP1, 0xe8 ;  /* 0x000000e8000079c8 */ /* 0x000e240008020600 */
[----:B0-----:R-:W-:-:S13]  /*14c0*/  PLOP3.LUT P0, PT, PT, PT, UP1, 0x80, 0x0 ;  /* 0x000000000000781c */ /* 0x001fda0003f0f018 */
[----:B------:R-:W-:Y:S05]  /*14d0*/  @!P0 BRA `(.L_x_17) ;  /* 0xfffffffc00f08947 */ /* 0x000fea000383ffff */
[----:B------:R-:W-:-:S13]  /*14e0*/  LOP3.LUT P0, RZ, R4, 0xff, RZ, 0xc0, !PT ;  /* 0x000000ff04ff7812 */ /* 0x000fda000780c0ff */
[----:B------:R-:W-:Y:S05]  /*14f0*/  @!P0 EXIT ;  /* 0x000000000000894d */ /* 0x000fea0003800000 */
[----:B------:R-:W0:Y:S01]  /*1500*/  S2UR UR5, SR_CgaCtaId ;  /* 0x00000000000579c3 */ /* 0x000e220000008800 */
[CC--:B------:R-:W-:Y:S01]  /*1510*/  LEA.HI R0, R6.reuse, R3.reuse, RZ, 0x2 ;  /* 0x0000000306007211 */ /* 0x0c0fe200078f10ff */
[----:B------:R-:W-:Y:S01]  /*1520*/  UMOV UR42, 0x400 ;  /* 0x00000400002a7882 */ /* 0x000fe20000000000 */
[----:B------:R-:W-:Y:S01]  /*1530*/  LEA.HI R6, R6, R3, RZ, 0x5 ;  /* 0x0000000306067211 */ /* 0x000fe200078f28ff */
[----:B------:R-:W-:Y:S01]  /*1540*/  USHF.R.U32.HI UR4, URZ, 0x2, UR37 ;  /* 0x000000023f047899 */ /* 0x000fe20008011625 */
[--C-:B------:R-:W-:Y:S01]  /*1550*/  SHF.R.S32.HI R90, RZ, 0x2, R0.reuse ;  /* 0x00000002ff5a7819 */ /* 0x100fe20000011400 */
[----:B------:R-:W-:Y:S01]  /*1560*/  ULOP3.LUT UR45, UR37, 0x3, URZ, 0xc0, !UPT ;  /* 0x00000003252d7892 */ /* 0x000fe2000f8ec03f */
[----:B------:R-:W-:Y:S01]  /*1570*/  SHF.R.S32.HI R5, RZ, 0x1f, R0 ;  /* 0x0000001fff057819 */ /* 0x000fe20000011400 */
[----:B------:R-:W1:Y:S01]  /*1580*/  LDC.64 R8, c[0x0][0x5c8] ;  /* 0x00017200ff087b82 */ /* 0x000e620000000a00 */
[----:B------:R-:W-:Y:S01]  /*1590*/  LOP3.LUT R0, R0, 0xfffffffc, RZ, 0xc0, !PT ;  /* 0xfffffffc00007812 */ /* 0x000fe200078ec0ff */
[----:B------:R-:W-:Y:S01]  /*15a0*/  UISETP.LT.AND UP1, UPT, UR37, 0x1, UPT ;  /* 0x000000012500788c */ /* 0x000fe2000bf21270 */
[----:B------:R-:W-:Y:S01]  /*15b0*/  LEA.HI R5, R5, R90, RZ, 0x3 ;  /* 0x0000005a05057211 */ /* 0x000fe200078f18ff */
[----:B------:R-:W-:-:S02]  /*15c0*/  ULOP3.LUT UR4, UR4, 0x1, URZ, 0xc0, !UPT ;  /* 0x0000000104047892 */ /* 0x000fc4000f8ec03f */
[----:B------:R-:W-:Y:S01]  /*15d0*/  IMAD.IADD R3, R3, 0x1, -R0 ;  /* 0x0000000103037824 */ /* 0x000fe200078e0a00 */
[----:B------:R-:W-:Y:S01]  /*15e0*/  LOP3.LUT R5, R5, 0xfffffff8, RZ, 0xc0, !PT ;  /* 0xfffffff805057812 */ /* 0x000fe200078ec0ff */
[----:B------:R-:W2:Y:S01]  /*15f0*/  LDC R96, c[0x0][0x288] ;  /* 0x0000a200ff607b82 */ /* 0x000ea20000000800 */
[----:B------:R-:W-:Y:S01]  /*1600*/  VIADD R0, R97, 0xffffffff ;  /* 0xffffffff61007836 */ /* 0x000fe20000000000 */
[----:B------:R-:W-:Y:S01]  /*1610*/  ULDC UR44, c[0x0][0x658] ;  /* 0x00019600002c7ab9 */ /* 0x000fe20000000800 */
[----:B------:R-:W-:Y:S01]  /*1620*/  IMAD.SHL.U32 R92, R3, 0x2, RZ ;  /* 0x00000002035c7824 */ /* 0x000fe200078e00ff */
[----:B------:R-:W-:Y:S01]  /*1630*/  UMOV UR6, 0xffffffff ;  /* 0xffffffff00067882 */ /* 0x000fe20000000000 */
[----:B------:R-:W-:Y:S01]  /*1640*/  IMAD.IADD R90, R90, 0x1, -R5 ;  /* 0x000000015a5a7824 */ /* 0x000fe200078e0a05 */
[C---:B------:R-:W-:Y:S01]  /*1650*/  ISETP.NE.AND P0, PT, R0.reuse, RZ, PT ;  /* 0x000000ff0000720c */ /* 0x040fe20003f05270 */
[----:B------:R-:W-:Y:S01]  /*1660*/  IMAD.SHL.U32 R0, R0, 0x8, RZ ;  /* 0x0000000800007824 */ /* 0x000fe200078e00ff */
[----:B0-----:R-:W-:Y:S01]  /*1670*/  ULEA UR42, UR5, UR42, 0x18 ;  /* 0x0000002a052a7291 */ /* 0x001fe2000f8ec03f */
[----:B------:R-:W-:Y:S01]  /*1680*/  SHF.R.S32.HI R5, RZ, 0x5, R6 ;  /* 0x00000005ff057819 */ /* 0x000fe20000011406 */
[----:B------:R-:W-:Y:S01]  /*1690*/  ULDC UR8, c[0x0][0x284] ;  /* 0x0000a10000087ab9 */ /* 0x000fe20000000800 */
[--C-:B------:R-:W-:Y:S01]  /*16a0*/  SHF.R.S32.HI R91, RZ, 0x1f, R90.reuse ;  /* 0x0000001fff5b7819 */ /* 0x100fe2000001145a */
[----:B------:R-:W-:Y:S01]  /*16b0*/  UIADD3 UR50, UR42, 0x50, URZ ;  /* 0x000000502a327890 */ /* 0x000fe2000fffe03f */
[----:B------:R-:W-:Y:S01]  /*16c0*/  LOP3.LUT R0, R0, 0x8, RZ, 0xc0, !PT ;  /* 0x0000000800007812 */ /* 0x000fe200078ec0ff */
[C-C-:B------:R-:W-:Y:S01]  /*16d0*/  IMAD R99, R5.reuse, -0x10, -R90.reuse ;  /* 0xfffffff005637824 */ /* 0x140fe200078e0a5a */
[----:B------:R-:W-:Y:S01]  /*16e0*/  USEL UR45, UR45, URZ, !UP0 ;  /* 0x0000003f2d2d7287 */ /* 0x000fe2000c000000 */
[----:B------:R-:W-:Y:S01]  /*16f0*/  IMAD.WIDE R90, R5, 0x10, R90 ;  /* 0x00000010055a7825 */ /* 0x000fe200078e025a */
[----:B------:R-:W-:Y:S01]  /*1700*/  USEL UR46, UR37, 0x1, UP1 ;  /* 0x00000001252e7887 */ /* 0x000fe20008800000 */
[C---:B-1----:R-:W-:Y:S01]  /*1710*/  SHF.L.U64.HI R94, R8.reuse, 0x3, R9 ;  /* 0x00000003085e7819 */ /* 0x042fe20000010209 */
[----:B------:R-:W-:Y:S01]  /*1720*/  USHF.L.U32 UR6, UR6, UR44, URZ ;  /* 0x0000002c06067299 */ /* 0x000fe2000800063f */
[----:B------:R-:W-:Y:S01]  /*1730*/  IMAD.SHL.U32 R95, R8, 0x8, RZ ;  /* 0x00000008085f7824 */ /* 0x000fe200078e00ff */
[----:B------:R-:W-:Y:S01]  /*1740*/  UISETP.EQ.U32.AND UP0, UPT, UR4, 0x1, !UP0 ;  /* 0x000000010400788c */ /* 0x000fe2000c702070 */
[----:B------:R-:W-:Y:S01]  /*1750*/  SEL R100, RZ, 0x1, P0 ;  /* 0x00000001ff647807 */ /* 0x000fe20000000000 */
[----:B------:R-:W-:Y:S01]  /*1760*/  VIADD R99, R99, UR8 ;  /* 0x0000000863637c36 */ /* 0x000fe20008000000 */
[----:B------:R-:W-:Y:S01]  /*1770*/  LEA R97, R97, UR50, 0x3 ;  /* 0x0000003261617c11 */ /* 0x000fe2000f8e18ff */
[----:B--2---:R-:W-:Y:S01]  /*1780*/  IMAD R96, R3, -0x2, R96 ;  /* 0xfffffffe03607824 */ /* 0x004fe200078e0260 */
[C---:B------:R-:W-:Y:S01]  /*1790*/  LOP3.LUT R101, R0.reuse, 0x8, RZ, 0x3c, !PT ;  /* 0x0000000800657812 */ /* 0x040fe200078e3cff */
[----:B------:R-:W-:Y:S01]  /*17a0*/  ULDC UR43, c[0x0][0x600] ;  /* 0x00018000002b7ab9 */ /* 0x000fe20000000800 */
[----:B------:R-:W-:Y:S01]  /*17b0*/  LOP3.LUT R98, R0, 0x18, RZ, 0x3c, !PT ;  /* 0x0000001800627812 */ /* 0x000fe200078e3cff */
[----:B------:R-:W-:Y:S01]  /*17c0*/  UMOV UR7, 0x1 ;  /* 0x0000000100077882 */ /* 0x000fe20000000000 */
[----:B------:R-:W-:Y:S01]  /*17d0*/  SHF.R.S32.HI R93, RZ, 0x1f, R92 ;  /* 0x0000001fff5d7819 */ /* 0x000fe2000001145c */
[----:B------:R-:W-:-:S02]  /*17e0*/  ULOP3.LUT UR49, UR40, 0x1, URZ, 0xfc, !UPT ;  /* 0x0000000128317892 */ /* 0x000fc4000f8efc3f */
[----:B------:R-:W-:Y:S02]  /*17f0*/  USHF.L.U32 UR36, UR37, 0x1, URZ ;  /* 0x0000000125247899 */ /* 0x000fe4000800063f */
[----:B------:R-:W-:Y:S02]  /*1800*/  USHF.L.U64.HI UR41, UR52, 0x1, UR39 ;  /* 0x0000000134297899 */ /* 0x000fe40008010227 */
[----:B------:R-:W-:Y:S02]  /*1810*/  UIADD3 UR43, UR43, -0x1, URZ ;  /* 0xffffffff2b2b7890 */ /* 0x000fe4000fffe03f */
[----:B------:R-:W-:Y:S02]  /*1820*/  USHF.L.U32 UR44, UR7, UR44, URZ ;  /* 0x0000002c072c7299 */ /* 0x000fe4000800063f */
[----:B------:R-:W-:Y:S02]  /*1830*/  UIADD3 UR46, -UR46, UR37, URZ ;  /* 0x000000252e2e7290 */ /* 0x000fe4000fffe13f */
[----:B------:R-:W-:-:S02]  /*1840*/  ULOP3.LUT UR47, URZ, UR6, URZ, 0x33, !UPT ;  /* 0x000000063f2f7292 */ /* 0x000fc4000f8e333f */
[----:B------:R-:W-:-:S12]  /*1850*/  USEL UR48, URZ, 0x1, !UP0 ;  /* 0x000000013f307887 */ /* 0x000fd8000c000000 */
.L_x_165:
[----:B------:R-:W-:-:S04]  /*1860*/  SHF.L.U32 R0, R100, 0x1f, RZ ;  /* 0x0000001f64007819 */ /* 0x000fc800000006ff */
[----:B------:R-:W0:Y:S02]  /*1870*/  SYNCS.PHASECHK.TRANS64.TRYWAIT P0, [R97+URZ+-0x8], R0 ;  /* 0xfffff800610075a7 */ /* 0x000e24000800017f */
[----:B01234-:R-:W-:Y:S05]  /*1880*/  @!P0 BRA `(.L_x_18) ;  /* 0x0000005c00008947 */ /* 0x01ffea0003800000 */
.L_x_187:
[----:B------:R-:W-:Y:S02]  /*1890*/  ULDC UR4, c[0x0][0x28c] ;  /* 0x0000a30000047ab9 */ /* 0x000fe40000000800 */
[----:B------:R-:W-:-:S13]  /*18a0*/  ISETP.LT.AND P0, PT, RZ, UR4, PT ;  /* 0x00000004ff007c0c */ /* 0x000fda000bf01270 */
[----:B------:R-:W-:Y:S05]  /*18b0*/  @P0 BRA `(.L_x_19) ;  /* 0x0000000000400947 */ /* 0x000fea0003800000 */
[----:B0-----:R-:W-:Y:S01]  /*18c0*/  MOV R0, 0x0 ;  /* 0x0000000000007802 */ /* 0x001fe20000000f00 */
[----:B------:R-:W-:Y:S01]  /*18d0*/  ULDC.64 UR4, c[0x4][0x68] ;  /* 0x01001a0000047ab9 */ /* 0x000fe20000000a00 */
[----:B------:R-:W-:Y:S01]  /*18e0*/  ULDC.64 UR6, c[0x4][0x8] ;  /* 0x0100020000067ab9 */ /* 0x000fe20000000a00 */
[----:B------:R-:W-:Y:S01]  /*18f0*/  IMAD.U32 R4, RZ, RZ, UR4 ;  /* 0x00000004ff047e24 */ /* 0x000fe2000f8e00ff */
[----:B------:R0:W1:Y:S01]  /*1900*/  LDC.64 R14, c[0x4][R0] ;  /* 0x01000000000e7b82 */ /* 0x0000620000000a00 */
[----:B------:R-:W-:Y:S01]  /*1910*/  IMAD.U32 R5, RZ, RZ, UR5 ;  /* 0x00000005ff057e24 */ /* 0x000fe2000f8e00ff */
[----:B------:R-:W-:Y:S01]  /*1920*/  ULDC.64 UR4, c[0x4][0x70] ;  /* 0x01001c0000047ab9 */ /* 0x000fe20000000a00 */
[----:B------:R-:W-:Y:S02]  /*1930*/  IMAD.U32 R10, RZ, RZ, UR6 ;  /* 0x00000006ff0a7e24 */ /* 0x000fe4000f8e00ff */
[----:B------:R-:W-:Y:S02]  /*1940*/  IMAD.U32 R6, RZ, RZ, UR4 ;  /* 0x00000004ff067e24 */ /* 0x000fe4000f8e00ff */
[----:B------:R-:W-:-:S02]  /*1950*/  IMAD.U32 R7, RZ, RZ, UR5 ;  /* 0x00000005ff077e24 */ /* 0x000fc4000f8e00ff */
[----:B------:R-:W-:Y:S02]  /*1960*/  IMAD.U32 R11, RZ, RZ, UR7 ;  /* 0x00000007ff0b7e24 */ /* 0x000fe4000f8e00ff */
[----:B------:R-:W-:Y:S02]  /*1970*/  IMAD.MOV.U32 R8, RZ, RZ, 0x1e1 ;  /* 0x000001e1ff087424 */ /* 0x000fe400078e00ff */
[----:B------:R-:W-:Y:S02]  /*1980*/  IMAD.MOV.U32 R12, RZ, RZ, 0x1 ;  /* 0x00000001ff0c7424 */ /* 0x000fe400078e00ff */
[----:B0-----:R-:W-:-:S07]  /*1990*/  IMAD.MOV.U32 R13, RZ, RZ, RZ ;  /* 0x000000ffff0d7224 */ /* 0x001fce00078e00ff */
[----:B------:R-:W-:-:S07]  /*19a0*/  LEPC R20, `(.L_x_19) ;  /* 0x000000001014794e */ /* 0x000fce0000000000 */
[----:B-1---5:R-:W-:Y:S05]  /*19b0*/  CALL.ABS.NOINC R14 ;  /* 0x000000000e007343 */ /* 0x022fea0003c00000 */
.L_x_19:
[----:B0-----:R-:W-:-:S05]  /*19c0*/  IMAD.U32 R0, RZ, RZ, UR49 ;  /* 0x00000031ff007e24 */ /* 0x001fca000f8e00ff */
[----:B------:R-:W-:-:S13]  /*19d0*/  ISETP.NE.AND P0, PT, R0, 0x3, PT ;  /* 0x000000030000780c */ /* 0x000fda0003f05270 */
[----:B------:R-:W-:Y:S05]  /*19e0*/  @!P0 BRA `(.L_x_20) ;  /* 0x0000000000048947 */ /* 0x000fea0003800000 */
[----:B------:R-:W-:Y:S01]  /*19f0*/  BPT.TRAP 0x1 ;  /* 0x000000040000795c */ /* 0x000fe20000300000 */
.L_x_20:
[----:B------:R-:W-:Y:S02]  /*1a00*/  IMAD.U32 R3, RZ, RZ, UR45 ;  /* 0x0000002dff037e24 */ /* 0x000fe4000f8e00ff */
[----:B------:R-:W-:-:S03]  /*1a10*/  IMAD.U32 R0, RZ, RZ, UR48 ;  /* 0x00000030ff007e24 */ /* 0x000fc6000f8e00ff */
[----:B------:R-:W-:Y:S02]  /*1a20*/  LEA R3, R3, UR42, 0x3 ;  /* 0x0000002a03037c11 */ /* 0x000fe4000f8e18ff */
[----:B------:R-:W-:-:S04]  /*1a30*/  SHF.L.U32 R0, R0, 0x1f, RZ ;  /* 0x0000001f00007819 */ /* 0x000fc800000006ff */
[----:B------:R0:W1:Y:S01]  /*1a40*/  SYNCS.PHASECHK.TRANS64.TRYWAIT P1, [R3+URZ], R0 ;  /* 0x00000000030075a7 */ /* 0x000062000802017f */
[----:B------:R-:W-:Y:S05]  /*1a50*/  @!P0 BRA `(.L_x_21) ;  /* 0x0000000000048947 */ /* 0x000fea0003800000 */
[----:B------:R-:W-:Y:S01]  /*1a60*/  BPT.TRAP 0x1 ;  /* 0x000000040000795c */ /* 0x000fe20000300000 */
.L_x_21:
[----:B------:R-:W-:-:S05]  /*1a70*/  IMAD.U32 R4, RZ, RZ, UR46 ;  /* 0x0000002eff047e24 */ /* 0x000fca000f8e00ff */
[----:B------:R-:W-:Y:S01]  /*1a80*/  ISETP.GE.AND P2, PT, R4, 0x1, PT ;  /* 0x000000010400780c */ /* 0x000fe20003f46270 */
[----:B-1----:R-:W-:-:S12]  /*1a90*/  @P1 BRA `(.L_x_22) ;  /* 0x0000000000081947 */ /* 0x002fd80003800000 */
[----:B------:R-:W1:Y:S02]  /*1aa0*/  SYNCS.PHASECHK.TRANS64.TRYWAIT P1, [R3+URZ], R0 ;  /* 0x00000000030075a7 */ /* 0x000e64000802017f */
[----:B-1----:R-:W-:Y:S05]  /*1ab0*/  @!P1 BRA `(.L_x_23) ;  /* 0x0000005800889947 */ /* 0x002fea0003800000 */
.L_x_22:
[----:B------:R-:W-:Y:S05]  /*1ac0*/  WARPSYNC.ALL ;  /* 0x0000000000007948 */ /* 0x000fea0003800000 */
[----:B------:R-:W-:Y:S01]  /*1ad0*/  UIADD3 UR4, UR42, 0x180, URZ ;  /* 0x000001802a047890 */ /* 0x000fe2000fffe03f */
[----:B------:R-:W-:Y:S01]  /*1ae0*/  WARPGROUP.ARRIVE ;  /* 0x00000000000079c5 */ /* 0x000fe20000000000 */
[----:B------:R-:W-:Y:S02]  /*1af0*/  UIADD3 UR5, UR42, 0x10180, URZ ;  /* 0x000101802a057890 */ /* 0x000fe4000fffe03f */
[----:B------:R-:W-:Y:S02]  /*1b00*/  USHF.R.U32.HI UR4, URZ, 0x4, UR4 ;  /* 0x000000043f047899 */ /* 0x000fe40008011604 */
[----:B------:R-:W-:-:S02]  /*1b10*/  USHF.R.U32.HI UR5, URZ, 0x4, UR5 ;  /* 0x000000043f057899 */ /* 0x000fc40008011605 */
[----:B------:R-:W-:Y:S02]  /*1b20*/  ULOP3.LUT UR4, UR4, 0x3fff, URZ, 0xc0, !UPT ;  /* 0x00003fff04047892 */ /* 0x000fe4000f8ec03f */
[----:B------:R-:W-:Y:S02]  /*1b30*/  ULOP3.LUT UR5, UR5, 0x3fff, URZ, 0xc0, !UPT ;  /* 0x00003fff05057892 */ /* 0x000fe4000f8ec03f */
[----:B------:R-:W-:Y:S02]  /*1b40*/  ULOP3.LUT UR8, UR4, 0x10000, URZ, 0xfc, !UPT ;  /* 0x0001000004087892 */ /* 0x000fe4000f8efc3f */
[----:B------:R-:W-:Y:S02]  /*1b50*/  ULOP3.LUT UR9, UR5, 0x10000, URZ, 0xfc, !UPT ;  /* 0x0001000005097892 */ /* 0x000fe4000f8efc3f */
[----:B------:R-:W-:Y:S02]  /*1b60*/  ULEA UR11, UR45, UR8, 0xa ;  /* 0x000000082d0b7291 */ /* 0x000fe4000f8e503f */
[----:B------:R-:W-:Y:S01]  /*1b70*/  ULEA UR10, UR45, UR9, 0xb ;  /* 0x000000092d0a7291 */ /* 0x000fe2000f8e583f */
[----:B------:R-:W-:Y:S01]  /*1b80*/  UMOV UR5, 0x40000040 ;  /* 0x4000004000057882 */ /* 0x000fe20000000000 */
[----:B------:R-:W-:-:S03]  /*1b90*/  UMOV UR7, 0x40000040 ;  /* 0x4000004000077882 */ /* 0x000fc60000000000 */
[----:B------:R-:W-:Y:S02]  /*1ba0*/  UMOV UR4, UR11 ;  /* 0x0000000b00047c82 */ /* 0x000fe40008000000 */
[----:B------:R-:W-:Y:S02]  /*1bb0*/  UMOV UR6, UR10 ;  /* 0x0000000a00067c82 */ /* 0x000fe40008000000 */
[----:B------:R-:W-:Y:S01]  /*1bc0*/  HGMMA.64x128x8.F32.TF32 R24, gdesc[UR4], RZ, !UPT, gsb0 ;  /* 0x05e00000041879f0 */ /* 0x000fe2000c0028ff */
[----:B------:R-:W-:Y:S02]  /*1bd0*/  UIADD3 UR4, UR11, 0x2, URZ ;  /* 0x000000020b047890 */ /* 0x000fe4000fffe03f */
[----:B------:R-:W-:Y:S01]  /*1be0*/  UIADD3 UR6, UR10, 0x2, URZ ;  /* 0x000000020a067890 */ /* 0x000fe2000fffe03f */
[----:B------:R-:W-:Y:S01]  /*1bf0*/  UMOV UR5, 0x40000040 ;  /* 0x4000004000057882 */ /* 0x000fe20000000000 */
[----:B------:R-:W-:Y:S01]  /*1c00*/  UMOV UR7, 0x40000040 ;  /* 0x4000004000077882 */ /* 0x000fe20000000000 */
[----:B------:R-:W-:-:S02]  /*1c10*/  WARPGROUP.DEPBAR.LE gsb0, 0x0 ;  /* 0x00008000000079c5 */ /* 0x000fc40000010000 */
[----:B------:R-:W-:-:S06]  /*1c20*/  WARPGROUP.ARRIVE ;  /* 0x00000000000079c5 */ /* 0x000fcc0000000000 */
[----:B------:R-:W-:Y:S01]  /*1c30*/  HGMMA.64x128x8.F32.TF32 R24, gdesc[UR4], R24, gsb0 ;  /* 0x05e00000041879f0 */ /* 0x000fe20008002818 */
[----:B------:R-:W-:Y:S02]  /*1c40*/  UIADD3 UR4, UR11, 0x4, URZ ;  /* 0x000000040b047890 */ /* 0x000fe4000fffe03f */
[----:B------:R-:W-:Y:S01]  /*1c50*/  UIADD3 UR6, UR10, 0x4, URZ ;  /* 0x000000040a067890 */ /* 0x000fe2000fffe03f */
[----:B------:R-:W-:Y:S01]  /*1c60*/  UMOV UR5, 0x40000040 ;  /* 0x4000004000057882 */ /* 0x000fe20000000000 */
[----:B------:R-:W-:Y:S01]  /*1c70*/  UMOV UR7, 0x40000040 ;  /* 0x4000004000077882 */ /* 0x000fe20000000000 */
[----:B------:R-:W-:Y:S02]  /*1c80*/  WARPGROUP.DEPBAR.LE gsb0, 0x0 ;  /* 0x00008000000079c5 */ /* 0x000fe40000010000 */
        /* <DEDUP_REMOVED lines=36> */
[----:B------:R-:W-:Y:S03]  /*1ed0*/  HGMMA.64x128x8.F32.TF32 R24, gdesc[UR4], R24, gsb0 ;  /* 0x05e00000041879f0 */ /* 0x000fe60008002818 */
[----:B------:R-:W-:Y:S02]  /*1ee0*/  WARPGROUP.DEPBAR.LE gsb0, 0x0 ;  /* 0x00008000000079c5 */ /* 0x000fe40000010000 */
[----:B------:R-:W-:Y:S05]  /*1ef0*/  @!P2 BRA `(.L_x_24) ;  /* 0x000000040088a947 */ /* 0x000fea0003800000 */
[----:B------:R-:W-:Y:S01]  /*1f00*/  UIADD3 UR10, UR45, 0x1, URZ ;  /* 0x000000012d0a7890 */ /* 0x000fe2000fffe03f */
[----:B01----:R-:W-:Y:S02]  /*1f10*/  IMAD.U32 R0, RZ, RZ, UR46 ;  /* 0x0000002eff007e24 */ /* 0x003fe4000f8e00ff */
[----:B------:R-:W-:Y:S01]  /*1f20*/  IMAD.U32 R3, RZ, RZ, UR45 ;  /* 0x0000002dff037e24 */ /* 0x000fe2000f8e00ff */
[----:B------:R-:W-:-:S04]  /*1f30*/  UISETP.NE.AND UP0, UPT, UR10, 0x4, UPT ;  /* 0x000000040a00788c */ /* 0x000fc8000bf05270 */
[----:B------:R-:W-:Y:S02]  /*1f40*/  USEL UR4, URZ, 0x1, UP0 ;  /* 0x000000013f047887 */ /* 0x000fe40008000000 */
[----:B------:R-:W-:Y:S02]  /*1f50*/  USEL UR10, UR10, URZ, UP0 ;  /* 0x0000003f0a0a7287 */ /* 0x000fe40008000000 */
[----:B------:R-:W-:-:S06]  /*1f60*/  ULOP3.LUT UR4, UR48, UR4, URZ, 0x3c, !UPT ;  /* 0x0000000430047292 */ /* 0x000fcc000f8e3c3f */
[----:B------:R-:W-:-:S07]  /*1f70*/  IMAD.U32 R6, RZ, RZ, UR4 ;  /* 0x00000004ff067e24 */ /* 0x000fce000f8e00ff */
.L_x_31:
[----:B------:R-:W-:Y:S05]  /*1f80*/  @!P0 BRA `(.L_x_25) ;  /* 0x0000000000048947 */ /* 0x000fea0003800000 */
[----:B------:R-:W-:Y:S01]  /*1f90*/  BPT.TRAP 0x1 ;  /* 0x000000040000795c */ /* 0x000fe20000300000 */
.L_x_25:
[----:B------:R-:W-:Y:S01]  /*1fa0*/  ULEA UR4, UR10, UR42, 0x3 ;  /* 0x0000002a0a047291 */ /* 0x000fe2000f8e183f */
[----:B------:R-:W-:-:S08]  /*1fb0*/  SHF.L.U32 R4, R6, 0x1f, RZ ;  /* 0x0000001f06047819 */ /* 0x000fd000000006ff */
[----:B------:R0:W1:Y:S01]  /*1fc0*/  SYNCS.PHASECHK.TRANS64.TRYWAIT P1, [UR4], R4 ;  /* 0x00000004ff0075a7 */ /* 0x0000620008020144 */
[----:B------:R-:W-:Y:S05]  /*1fd0*/  @!P0 BRA `(.L_x_26) ;  /* 0x0000000000048947 */ /* 0x000fea0003800000 */
[----:B------:R-:W-:Y:S01]  /*1fe0*/  BPT.TRAP 0x1 ;  /* 0x000000040000795c */ /* 0x000fe20000300000 */
.L_x_26:
[----:B-1----:R-:W-:Y:S05]  /*1ff0*/  @P1 BRA `(.L_x_27) ;  /* 0x0000000000081947 */ /* 0x002fea0003800000 */
[----:B------:R-:W1:Y:S02]  /*2000*/  SYNCS.PHASECHK.TRANS64.TRYWAIT P1, [UR4], R4 ;  /* 0x00000004ff0075a7 */ /* 0x000e640008020144 */
[----:B-1----:R-:W-:Y:S05]  /*2010*/  @!P1 BRA `(.L_x_28) ;  /* 0x0000005400449947 */ /* 0x002fea0003800000 */
.L_x_27:
[----:B------:R-:W-:Y:S01]  /*2020*/  ULEA UR12, UR10, UR8, 0xa ;  /* 0x000000080a0c7291 */ /* 0x000fe2000f8e503f */
[----:B------:R-:W-:Y:S01]  /*2030*/  WARPGROUP.ARRIVE ;  /* 0x00000000000079c5 */ /* 0x000fe20000000000 */
[----:B------:R-:W-:Y:S01]  /*2040*/  ULEA UR11, UR10, UR9, 0xb ;  /* 0x000000090a0b7291 */ /* 0x000fe2000f8e583f */
[----:B------:R-:W-:Y:S01]  /*2050*/  UMOV UR5, 0x40000040 ;  /* 0x4000004000057882 */ /* 0x000fe20000000000 */
[----:B------:R-:W-:-:S03]  /*2060*/  UMOV UR7, 0x40000040 ;  /* 0x4000004000077882 */ /* 0x000fc60000000000 */
[----:B------:R-:W-:Y:S02]  /*2070*/  UMOV UR4, UR12 ;  /* 0x0000000c00047c82 */ /* 0x000fe40008000000 */
[----:B------:R-:W-:Y:S02]  /*2080*/  UMOV UR6, UR11 ;  /* 0x0000000b00067c82 */ /* 0x000fe40008000000 */
[----:B------:R-:W-:Y:S01]  /*2090*/  HGMMA.64x128x8.F32.TF32 R24, gdesc[UR4], R24, gsb0 ;  /* 0x05e00000041879f0 */ /* 0x000fe20008002818 */
        /* <DEDUP_REMOVED lines=51> */
[----:B------:R-:W-:Y:S01]  /*23d0*/  BPT.TRAP 0x1 ;  /* 0x000000040000795c */ /* 0x000fe20000300000 */
.L_x_29:
[----:B------:R-:W-:Y:S01]  /*23e0*/  ISETP.NE.AND P1, PT, R23, RZ, PT ;  /* 0x000000ff1700720c */ /* 0x000fe20003f25270 */
[----:B------:R-:W-:-:S12]  /*23f0*/  UISETP.GT.U32.AND UP0, UPT, UR40, 0x1, UPT ;  /* 0x000000012800788c */ /* 0x000fd8000bf04070 */
[----:B01----:R-:W-:-:S05]  /*2400*/  @P1 LEA R4, R3, UR42, 0x3 ;  /* 0x0000002a03041c11 */ /* 0x003fca000f8e18ff */
[----:B------:R-:W-:-:S05]  /*2410*/  @P1 VIADD R5, R4, 0x20 ;  /* 0x0000002004051836 */ /* 0x000fca0000000000 */
[----:B------:R-:W-:-:S04]  /*2420*/  @P1 PRMT R5, R22, 0x654, R5 ;  /* 0x0000065416051816 */ /* 0x000fc80000000005 */
[----:B------:R0:W-:Y:S01]  /*2430*/  @P1 SYNCS.ARRIVE.TRANS64.RED.A1T0 RZ, [R5+URZ], RZ ;  /* 0x000000ff05ff19a7 */ /* 0x0001e2000810043f */
[----:B------:R-:W-:-:S13]  /*2440*/  PLOP3.LUT P1, PT, PT, PT, UP0, 0x80, 0x0 ;  /* 0x000000000000781c */ /* 0x000fda0003f2f008 */
[----:B0-----:R-:W-:Y:S05]  /*2450*/  @P1 BRA `(.L_x_30) ;  /* 0x0000000000041947 */ /* 0x001fea0003800000 */
[----:B------:R-:W-:Y:S01]  /*2460*/  BPT.TRAP 0x1 ;  /* 0x000000040000795c */ /* 0x000fe20000300000 */
.L_x_30:
[----:B------:R-:W-:Y:S01]  /*2470*/  UIADD3 UR10, UR10, 0x1, URZ ;  /* 0x000000010a0a7890 */ /* 0x000fe2000fffe03f */
[C---:B------:R-:W-:Y:S01]  /*2480*/  ISETP.GT.AND P2, PT, R0.reuse, 0x1, PT ;  /* 0x000000010000780c */ /* 0x040fe20003f44270 */
[----:B------:R-:W-:Y:S02]  /*2490*/  VIADD R3, R3, 0x1 ;  /* 0x0000000103037836 */ /* 0x000fe40000000000 */
[----:B------:R-:W-:Y:S01]  /*24a0*/  UISETP.NE.AND UP0, UPT, UR10, 0x4, UPT ;  /* 0x000000040a00788c */ /* 0x000fe2000bf05270 */
[----:B------:R-:W-:Y:S02]  /*24b0*/  VIADD R0, R0, 0xffffffff ;  /* 0xffffffff00007836 */ /* 0x000fe40000000000 */
[C---:B------:R-:W-:Y:S01]  /*24c0*/  ISETP.NE.AND P1, PT, R3.reuse, 0x4, PT ;  /* 0x000000040300780c */ /* 0x040fe20003f25270 */
[----:B------:R-:W-:Y:S02]  /*24d0*/  USEL UR4, URZ, 0x1, UP0 ;  /* 0x000000013f047887 */ /* 0x000fe40008000000 */
[----:B------:R-:W-:Y:S01]  /*24e0*/  USEL UR10, UR10, URZ, UP0 ;  /* 0x0000003f0a0a7287 */ /* 0x000fe20008000000 */
[----:B------:R-:W-:-:S03]  /*24f0*/  SEL R3, R3, RZ, P1 ;  /* 0x000000ff03037207 */ /* 0x000fc60000800000 */
[----:B------:R-:W-:Y:S01]  /*2500*/  LOP3.LUT R6, R6, UR4, RZ, 0x3c, !PT ;  /* 0x0000000406067c12 */ /* 0x000fe2000f8e3cff */
[----:B------:R-:W-:Y:S07]  /*2510*/  @P2 BRA `(.L_x_31) ;  /* 0xfffffff800982947 */ /* 0x000fee000383ffff */
.L_x_24:
[----:B01----:R-:W0:Y:S01]  /*2520*/  LDC R0, c[0x0][0x28c] ;  /* 0x0000a300ff007b82 */ /* 0x003e220000000800 */
[----:B------:R1:W-:Y:S01]  /*2530*/  SYNCS.ARRIVE.TRANS64.A1T0 RZ, [R101+UR50], RZ ;  /* 0x000000ff65ff79a7 */ /* 0x0003e20008100032 */
[----:B0-----:R-:W-:-:S13]  /*2540*/  ISETP.GE.AND P1, PT, R0, 0x1, PT ;  /* 0x000000010000780c */ /* 0x001fda0003f26270 */
[----:B-1----:R-:W-:Y:S05]  /*2550*/  @!P1 BRA `(.L_x_32) ;  /* 0x0000000000409947 */ /* 0x002fea0003800000 */
[----:B------:R-:W-:Y:S05]  /*2560*/  @!P0 BRA `(.L_x_33) ;  /* 0x0000000000048947 */ /* 0x000fea0003800000 */
[----:B------:R-:W-:Y:S01]  /*2570*/  BPT.TRAP 0x1 ;  /* 0x000000040000795c */ /* 0x000fe20000300000 */
.L_x_33:
[----:B------:R-:W-:Y:S01]  /*2580*/  ISETP.NE.AND P0, PT, R23, RZ, PT ;  /* 0x000000ff1700720c */ /* 0x000fe20003f05270 */
[----:B------:R-:W-:-:S12]  /*2590*/  IMAD.U32 R3, RZ, RZ, UR42 ;  /* 0x0000002aff037e24 */ /* 0x000fd8000f8e00ff */
[----:B------:R-:W-:-:S05]  /*25a0*/  VOTEU.ANY UP0, P0 ;  /* 0x00000000003f7886 */ /* 0x000fca0000000100 */
[----:B------:R-:W-:Y:S02]  /*25b0*/  @UP0 UIADD3 UR4, UR46, UR45, URZ ;  /* 0x0000002d2e040290 */ /* 0x000fe4000fffe03f */
[----:B------:R-:W-:-:S04]  /*25c0*/  UISETP.GT.U32.AND UP0, UPT, UR40, 0x1, UPT ;  /* 0x000000012800788c */ /* 0x000fc8000bf04070 */
[----:B------:R-:W-:-:S04]  /*25d0*/  IMAD.U32 R0, RZ, RZ, UR4 ;  /* 0x00000004ff007e24 */ /* 0x000fc8000f8e00ff */
[----:B------:R-:W-:-:S05]  /*25e0*/  @P0 IMAD.SHL.U32 R0, R0, 0x8, RZ ;  /* 0x0000000800000824 */ /* 0x000fca00078e00ff */
[----:B------:R-:W-:-:S04]  /*25f0*/  @P0 LOP3.LUT R0, R0, 0x18, RZ, 0xc0, !PT ;  /* 0x0000001800000812 */ /* 0x000fc800078ec0ff */
[----:B------:R-:W-:-:S04]  /*2600*/  @P0 IADD3 R3, R3, 0x20, R0 ;  /* 0x0000002003030810 */ /* 0x000fc80007ffe000 */
[----:B------:R-:W-:-:S04]  /*2610*/  @P0 PRMT R3, R22, 0x654, R3 ;  /* 0x0000065416030816 */ /* 0x000fc80000000003 */
[----:B------:R0:W-:Y:S01]  /*2620*/  @P0 SYNCS.ARRIVE.TRANS64.RED.A1T0 RZ, [R3+URZ], RZ ;  /* 0x000000ff03ff09a7 */ /* 0x0001e2000810043f */
[----:B------:R-:W-:-:S13]  /*2630*/  PLOP3.LUT P0, PT, PT, PT, UP0, 0x80, 0x0 ;  /* 0x000000000000781c */ /* 0x000fda0003f0f008 */
[----:B0-----:R-:W-:Y:S05]  /*2640*/  @P0 BRA `(.L_x_32) ;  /* 0x0000000000040947 */ /* 0x001fea0003800000 */
[----:B------:R-:W-:Y:S01]  /*2650*/  BPT.TRAP 0x1 ;  /* 0x000000040000795c */ /* 0x000fe20000300000 */
.L_x_32:
[----:B------:R-:W-:Y:S02]  /*2660*/  SHF.L.U32 R0, R100, 0x1f, RZ ;  /* 0x0000001f64007819 */ /* 0x000fe400000006ff */
[----:B------:R-:W-:Y:S02]  /*2670*/  SHF.R.S32.HI R9, RZ, 0x1f, R19 ;  /* 0x0000001fff097819 */ /* 0x000fe40000011413 */
[----:B------:R-:W0:Y:S02]  /*2680*/  SYNCS.PHASECHK.TRANS64.TRYWAIT P0, [R97+URZ+0x8], R0 ;  /* 0x00000800610075a7 */ /* 0x000e24000800017f */
[----:B0-----:R-:W-:Y:S05]  /*2690*/  @!P0 BRA `(.L_x_34) ;  /* 0x0000004c00bc8947 */ /* 0x001fea0003800000 */
.L_x_188:
[----:B------:R-:W-:Y:S01]  /*26a0*/  ULDC.64 UR4, c[0x0][0x5d0] ;  /* 0x0001740000047ab9 */ /* 0x000fe20000000a00 */
[----:B------:R-:W-:Y:S01]  /*26b0*/  ULDC UR6, c[0x0][0x284] ;  /* 0x0000a10000067ab9 */ /* 0x000fe20000000800 */
[----:B0-----:R-:W-:Y:S02]  /*26c0*/  IMAD R0, R9, UR4, RZ ;  /* 0x0000000409007c24 */ /* 0x001fe4000f8e02ff */
[----:B------:R-:W-:Y:S02]  /*26d0*/  IMAD.SHL.U32 R10, R2, 0x80, RZ ;  /* 0x00000080020a7824 */ /* 0x000fe400078e00ff */
[C---:B------:R-:W-:Y:S02]  /*26e0*/  IMAD R5, R19.reuse, UR5, R0 ;  /* 0x0000000513057c24 */ /* 0x040fe4000f8e0200 */
[----:B------:R-:W-:Y:S01]  /*26f0*/  IMAD.SHL.U32 R0, R18, 0x40, RZ ;  /* 0x0000004012007824 */ /* 0x000fe200078e00ff */
[----:B------:R-:W-:Y:S01]  /*2700*/  SHF.R.S32.HI R11, RZ, 0x1f, R10 ;  /* 0x0000001fff0b7819 */ /* 0x000fe2000001140a */
[----:B------:R-:W-:Y:S01]  /*2710*/  IMAD.WIDE.U32 R2, R19, UR4, R92 ;  /* 0x0000000413027c25 */ /* 0x000fe2000f8e005c */
[----:B------:R-:W-:-:S02]  /*2720*/  ULDC.64 UR4, c[0x0][0x5c8] ;  /* 0x0001720000047ab9 */ /* 0x000fc40000000a00 */
[----:B------:R-:W-:Y:S01]  /*2730*/  ISETP.GE.AND P0, PT, R0, UR6, PT ;  /* 0x0000000600007c0c */ /* 0x000fe2000bf06270 */
[----:B------:R-:W-:Y:S01]  /*2740*/  ULDC UR6, c[0x0][0x288] ;  /* 0x0000a20000067ab9 */ /* 0x000fe20000000800 */
[----:B------:R-:W-:Y:S01]  /*2750*/  IADD3 R2, P1, R10, R2, RZ ;  /* 0x000000020a027210 */ /* 0x000fe20007f3e0ff */
[----:B------:R-:W-:Y:S01]  /*2760*/  IMAD.WIDE R20, R18, 0x40, R90 ;  /* 0x0000004012147825 */ /* 0x000fe200078e025a */
[----:B------:R-:W-:Y:S02]  /*2770*/  ISETP.GE.OR P0, PT, R10, UR6, P0 ;  /* 0x000000060a007c0c */ /* 0x000fe40008706670 */
[----:B------:R-:W-:Y:S01]  /*2780*/  IADD3.X R3, R11, R3, R5, P1, !PT ;  /* 0x000000030b037210 */ /* 0x000fe20000ffe405 */
[----:B------:R-:W-:-:S04]  /*2790*/  IMAD R7, R21, UR4, RZ ;  /* 0x0000000415077c24 */ /* 0x000fc8000f8e02ff */
[C---:B------:R-:W-:Y:S02]  /*27a0*/  IMAD R7, R20.reuse, UR5, R7 ;  /* 0x0000000514077c24 */ /* 0x040fe4000f8e0207 */
[----:B------:R-:W-:-:S04]  /*27b0*/  IMAD.WIDE.U32 R102, R20, UR4, R2 ;  /* 0x0000000414667c25 */ /* 0x000fc8000f8e0002 */
[----:B------:R-:W-:Y:S05]  /*27c0*/  @P0 BRA `(.L_x_35) ;  /* 0x0000003000d00947 */ /* 0x000fea0003800000 */
[----:B-----5:R-:W-:Y:S01]  /*27d0*/  FSETP.NEU.AND P1, PT, R89, RZ, PT ;  /* 0x000000ff5900720b */ /* 0x020fe20003f2d000 */
[----:B------:R-:W-:Y:S01]  /*27e0*/  IMAD.IADD R18, R96, 0x1, -R10 ;  /* 0x0000000160127824 */ /* 0x000fe200078e0a0a */
[----:B------:R-:W-:Y:S01]  /*27f0*/  BSSY B0, `(.L_x_35) ;  /* 0x0000331000007945 */ /* 0x000fe20003800000 */
[----:B------:R-:W-:Y:S02]  /*2800*/  IMAD.IADD R0, R99, 0x1, -R0 ;  /* 0x0000000163007824 */ /* 0x000fe400078e0a00 */
[----:B------:R-:W-:Y:S01]  /*2810*/  IMAD.IADD R7, R103, 0x1, R7 ;  /* 0x0000000167077824 */ /* 0x000fe200078e0207 */
[----:B------:R-:W-:-:S04]  /*2820*/  ISETP.GT.AND P0, PT, R18, RZ, PT ;  /* 0x000000ff1200720c */ /* 0x000fc80003f04270 */
[----:B------:R-:W-:-:S03]  /*2830*/  ISETP.GT.AND P2, PT, R0, RZ, P0 ;  /* 0x000000ff0000720c */ /* 0x000fc60000744270 */
[----:B------:R-:W-:Y:S10]  /*2840*/  @!P1 BRA `(.L_x_36) ;  /* 0x0000002400149947 */ /* 0x000ff40003800000 */
[----:B------:R-:W0:Y:S01]  /*2850*/  LDC.64 R106, c[0x0][0x5b8] ;  /* 0x00016e00ff6a7b82 */ /* 0x000e220000000a00 */
[----:B------:R-:W-:-:S07]  /*2860*/  ULDC.64 UR4, c[0x0][0x5c0] ;  /* 0x0001700000047ab9 */ /* 0x000fce0000000a00 */
[----:B------:R-:W1:Y:S08]  /*2870*/  LDC.64 R108, c[0x0][0x5b0] ;  /* 0x00016c00ff6c7b82 */ /* 0x000e700000000a00 */
[----:B------:R-:W2:Y:S01]  /*2880*/  LDC.64 R110, c[0x0][0x5a8] ;  /* 0x00016a00ff6e7b82 */ /* 0x000ea20000000a00 */
[-C--:B0-----:R-:W-:Y:S02]  /*2890*/  IMAD R4, R9, R106.reuse, RZ ;  /* 0x0000006a09047224 */ /* 0x081fe400078e02ff */
[----:B------:R-:W-:-:S04]  /*28a0*/  IMAD.WIDE.U32 R2, R19, R106, R92 ;  /* 0x0000006a13027225 */ /* 0x000fc800078e005c */
[----:B------:R-:W-:Y:S01]  /*28b0*/  IMAD R103, R19, R107, R4 ;  /* 0x0000006b13677224 */ /* 0x000fe200078e0204 */
[----:B------:R-:W-:Y:S01]  /*28c0*/  IADD3 R4, P1, R10, R2, RZ ;  /* 0x000000020a047210 */ /* 0x000fe20007f3e0ff */
[----:B-1----:R-:W-:-:S03]  /*28d0*/  IMAD R2, R21, R108, RZ ;  /* 0x0000006c15027224 */ /* 0x002fc600078e02ff */
[----:B------:R-:W-:Y:S01]  /*28e0*/  IADD3.X R5, R11, R3, R103, P1, !PT ;  /* 0x000000030b057210 */ /* 0x000fe20000ffe467 */
[C---:B------:R-:W-:Y:S02]  /*28f0*/  IMAD R21, R20.reuse, R109, R2 ;  /* 0x0000006d14157224 */ /* 0x040fe400078e0202 */
[----:B------:R-:W-:-:S04]  /*2900*/  IMAD.WIDE.U32 R2, R20, R108, R4 ;  /* 0x0000006c14027225 */ /* 0x000fc800078e0004 */
[----:B------:R-:W-:Y:S01]  /*2910*/  IMAD.IADD R3, R3, 0x1, R21 ;  /* 0x0000000103037824 */ /* 0x000fe200078e0215 */
[----:B--2---:R-:W-:-:S04]  /*2920*/  LEA R8, P1, R2, R110, 0x2 ;  /* 0x0000006e02087211 */ /* 0x004fc800078210ff */
[----:B------:R-:W-:-:S05]  /*2930*/  LEA.HI.X R9, R2, R111, R3, 0x2, P1 ;  /* 0x0000006f02097211 */ /* 0x000fca00008f1403 */
[----:B------:R0:W2:Y:S01]  /*2940*/  @P2 LDG.E.LTC128B R104, desc[UR54][R8.64] ;  /* 0x0000003608682981 */ /* 0x0000a2000c1e1920 */
[----:B------:R-:W-:Y:S01]  /*2950*/  IMAD.WIDE.U32 R2, R20, R108, R10 ;  /* 0x0000006c14027225 */ /* 0x000fe200078e000a */
[----:B------:R-:W-:Y:S01]  /*2960*/  SHF.L.U64.HI R15, R108, 0x3, R109 ;  /* 0x000000036c0f7819 */ /* 0x000fe2000001026d */
[----:B------:R-:W-:Y:S01]  /*2970*/  BSSY B1, `(.L_x_37) ;  /* 0x0000017000017945 */ /* 0x000fe20003800000 */
[----:B------:R-:W-:Y:S01]  /*2980*/  ISETP.GT.AND P0, PT, R0, 0x8, P0 ;  /* 0x000000080000780c */ /* 0x000fe20000704270 */
[----:B------:R-:W-:Y:S01]  /*2990*/  IMAD.SHL.U32 R14, R108, 0x8, RZ ;  /* 0x000000086c0e7824 */ /* 0x000fe200078e00ff */
[----:B------:R-:W-:-:S03]  /*29a0*/  IADD3 R12, P1, R92, R2, RZ ;  /* 0x000000025c0c7210 */ /* 0x000fc60007f3e0ff */
[----:B------:R-:W-:Y:S01]  /*29b0*/  IMAD.WIDE.U32 R14, R20, R108, R14 ;  /* 0x0000006c140e7225 */ /* 0x000fe200078e000e */
[----:B------:R-:W-:Y:S02]  /*29c0*/  IADD3.X R13, R93, R21, R3, P1, !PT ;  /* 0x000000155d0d7210 */ /* 0x000fe40000ffe403 */
[C---:B------:R-:W-:Y:S01]  /*29d0*/  LEA R6, P1, R102.reuse, UR4, 0x2 ;  /* 0x0000000466067c11 */ /* 0x040fe2000f8210ff */
[----:B------:R-:W-:Y:S02]  /*29e0*/  IMAD.IADD R21, R21, 0x1, R15 ;  /* 0x0000000115157824 */ /* 0x000fe400078e020f */
[----:B------:R-:W-:Y:S01]  /*29f0*/  IMAD.WIDE.U32 R12, R19, R106, R12 ;  /* 0x0000006a130c7225 */ /* 0x000fe200078e000c */
[----:B------:R-:W-:Y:S02]  /*2a00*/  LEA.HI.X R7, R102, UR5, R7, 0x2, P1 ;  /* 0x0000000566077c11 */ /* 0x000fe400088f1407 */
[----:B------:R-:W-:Y:S01]  /*2a10*/  ISETP.GT.AND P1, PT, R18, 0x1, PT ;  /* 0x000000011200780c */ /* 0x000fe20003f24270 */
[----:B------:R-:W-:Y:S01]  /*2a20*/  IMAD.IADD R3, R103, 0x1, R13 ;  /* 0x0000000167037824 */ /* 0x000fe200078e020d */
[----:B------:R-:W-:-:S02]  /*2a30*/  LEA R2, P3, R12, R110, 0x2 ;  /* 0x0000006e0c027211 */ /* 0x000fc400078610ff */
[----:B------:R-:W-:Y:S02]  /*2a40*/  ISETP.GT.AND P5, PT, R0, RZ, P1 ;  /* 0x000000ff0000720c */ /* 0x000fe40000fa4270 */
[----:B------:R-:W-:Y:S02]  /*2a50*/  LEA.HI.X R3, R12, R111, R3, 0x2, P3 ;  /* 0x0000006f0c037211 */ /* 0x000fe400018f1403 */
[----:B0-----:R-:W-:-:S04]  /*2a60*/  IADD3 R8, P3, R4, R14, RZ ;  /* 0x0000000e04087210 */ /* 0x001fc80007f7e0ff */
[----:B------:R-:W-:Y:S01]  /*2a70*/  LEA R12, P4, R8, R110, 0x2 ;  /* 0x0000006e080c7211 */ /* 0x000fe200078810ff */
[----:B------:R-:W-:Y:S02]  /*2a80*/  IMAD.X R5, R21, 0x1, R5, P3 ;  /* 0x0000000115057824 */ /* 0x000fe400018e0605 */
[----:B--2---:R-:W-:-:S04]  /*2a90*/  FMUL R9, R104, R89 ;  /* 0x0000005968097220 */ /* 0x004fc80000400000 */
[----:B------:R-:W-:-:S05]  /*2aa0*/  FFMA R9, R24, R88, R9 ;  /* 0x0000005818097223 */ /* 0x000fca0000000009 */
[----:B------:R0:W-:Y:S01]  /*2ab0*/  @P2 STG.E desc[UR54][R6.64], R9 ;  /* 0x0000000906002986 */ /* 0x0001e2000c101936 */
[----:B------:R-:W-:Y:S05]  /*2ac0*/  @!P5 BRA `(.L_x_38) ;  /* 0x000000000004d947 */ /* 0x000fea0003800000 */
[----:B------:R1:W5:Y:S02]  /*2ad0*/  LDG.E.LTC128B R104, desc[UR54][R2.64+0x4] ;  /* 0x0000043602687981 */ /* 0x000364000c1e1920 */
.L_x_38:
[----:B------:R-:W-:Y:S05]  /*2ae0*/  BSYNC B1 ;  /* 0x0000000000017941 */ /* 0x000fea0003800000 */
.L_x_37:
[----:B-----5:R-:W-:Y:S01]  /*2af0*/  FMUL R4, R104, R89 ;  /* 0x0000005968047220 */ /* 0x020fe20000400000 */
[----:B------:R-:W-:-:S03]  /*2b00*/  LEA.HI.X R13, R8, R111, R5, 0x2, P4 ;  /* 0x0000006f080d7211 */ /* 0x000fc600020f1405 */
[----:B------:R-:W-:-:S05]  /*2b10*/  FFMA R25, R25, R88, R4 ;  /* 0x0000005819197223 */ /* 0x000fca0000000004 */
[----:B------:R2:W-:Y:S04]  /*2b20*/  @P5 STG.E desc[UR54][R6.64+0x4], R25 ;  /* 0x0000041906005986 */ /* 0x0005e8000c101936 */
[----:B------:R-:W3:Y:S01]  /*2b30*/  @P0 LDG.E.LTC128B R104, desc[UR54][R12.64] ;  /* 0x000000360c680981 */ /* 0x000ee2000c1e1920 */
[----:B------:R-:W-:Y:S01]  /*2b40*/  IADD3 R10, P2, P3, R92, R14, R10 ;  /* 0x0000000e5c0a7210 */ /* 0x000fe20007b5e00a */
[----:B------:R-:W-:Y:S01]  /*2b50*/  BSSY B1, `(.L_x_39) ;  /* 0x0000010000017945 */ /* 0x000fe20003800000 */
[----:B0-----:R-:W-:Y:S02]  /*2b60*/  SHF.L.U64.HI R9, R95, 0x2, R94 ;  /* 0x000000025f097819 */ /* 0x001fe4000001025e */
[----:B------:R-:W-:Y:S02]  /*2b70*/  IADD3.X R11, R93, R21, R11, P2, P3 ;  /* 0x000000155d0b7210 */ /* 0x000fe400017e640b */
[----:B------:R-:W-:-:S02]  /*2b80*/  LEA R8, P3, R95, R6, 0x2 ;  /* 0x000000065f087211 */ /* 0x000fc400078610ff */
[----:B------:R-:W-:Y:S01]  /*2b90*/  ISETP.GT.AND P1, PT, R0, 0x8, P1 ;  /* 0x000000080000780c */ /* 0x000fe20000f24270 */
[----:B------:R-:W-:Y:S01]  /*2ba0*/  IMAD.WIDE.U32 R10, R19, R106, R10 ;  /* 0x0000006a130a7225 */ /* 0x000fe200078e000a */
[----:B------:R-:W-:-:S03]  /*2bb0*/  ISETP.GT.AND P2, PT, R18, 0x8, PT ;  /* 0x000000081200780c */ /* 0x000fc60003f44270 */
[----:B------:R-:W-:Y:S01]  /*2bc0*/  IMAD.X R9, R9, 0x1, R7, P3 ;  /* 0x0000000109097824 */ /* 0x000fe200018e0607 */
[----:B------:R-:W-:Y:S01]  /*2bd0*/  LEA R4, P4, R10, R110, 0x2 ;  /* 0x0000006e0a047211 */ /* 0x000fe200078810ff */
[----:B------:R-:W-:Y:S02]  /*2be0*/  IMAD.IADD R11, R103, 0x1, R11 ;  /* 0x00000001670b7824 */ /* 0x000fe400078e020b */
[----:B---3--:R-:W-:-:S04]  /*2bf0*/  FMUL R5, R104, R89 ;  /* 0x0000005968057220 */ /* 0x008fc80000400000 */
[----:B------:R-:W-:Y:S01]  /*2c00*/  FFMA R13, R26, R88, R5 ;  /* 0x000000581a0d7223 */ /* 0x000fe20000000005 */
[----:B------:R-:W-:-:S04]  /*2c10*/  LEA.HI.X R5, R10, R111, R11, 0x2, P4 ;  /* 0x0000006f0a057211 */ /* 0x000fc800020f140b */
[----:B------:R2:W-:Y:S01]  /*2c20*/  @P0 STG.E desc[UR54][R8.64], R13 ;  /* 0x0000000d08000986 */ /* 0x0005e2000c101936 */
[----:B------:R-:W-:Y:S05]  /*2c30*/  @!P1 BRA `(.L_x_40) ;  /* 0x0000000000049947 */ /* 0x000fea0003800000 */
[----:B------:R0:W5:Y:S02]  /*2c40*/  LDG.E.LTC128B R104, desc[UR54][R4.64+0x4] ;  /* 0x0000043604687981 */ /* 0x000164000c1e1920 */
.L_x_40:
[----:B------:R-:W-:Y:S05]  /*2c50*/  BSYNC B1 ;  /* 0x0000000000017941 */ /* 0x000fea0003800000 */
.L_x_39:
[----:B-----5:R-:W-:Y:S01]  /*2c60*/  FMUL R10, R104, R89 ;  /* 0x00000059680a7220 */ /* 0x020fe20000400000 */
[----:B------:R-:W-:Y:S01]  /*2c70*/  ISETP.GT.AND P3, PT, R0, RZ, P2 ;  /* 0x000000ff0000720c */ /* 0x000fe20001764270 */
[----:B------:R-:W-:Y:S01]  /*2c80*/  BSSY B1, `(.L_x_41) ;  /* 0x0000006000017945 */ /* 0x000fe20003800000 */
[----:B------:R-:W-:Y:S01]  /*2c90*/  ISETP.GT.AND P0, PT, R18, 0x9, PT ;  /* 0x000000091200780c */ /* 0x000fe20003f04270 */
[----:B------:R-:W-:-:S05]  /*2ca0*/  FFMA R27, R27, R88, R10 ;  /* 0x000000581b1b7223 */ /* 0x000fca000000000a */
[----:B------:R3:W-:Y:S05]  /*2cb0*/  @P1 STG.E desc[UR54][R8.64+0x4], R27 ;  /* 0x0000041b08001986 */ /* 0x0007ea000c101936 */
[----:B------:R-:W-:Y:S05]  /*2cc0*/  @!P3 BRA `(.L_x_42) ;  /* 0x000000000004b947 */ /* 0x000fea0003800000 */
[----:B------:R4:W5:Y:S02]  /*2cd0*/  LDG.E.LTC128B R104, desc[UR54][R2.64+0x20] ;  /* 0x0000203602687981 */ /* 0x000964000c1e1920 */
.L_x_42:
[----:B------:R-:W-:Y:S05]  /*2ce0*/  BSYNC B1 ;  /* 0x0000000000017941 */ /* 0x000fea0003800000 */
.L_x_41:
[----:B-----5:R-:W-:Y:S01]  /*2cf0*/  FMUL R11, R104, R89 ;  /* 0x00000059680b7220 */ /* 0x020fe20000400000 */
[----:B------:R-:W-:Y:S01]  /*2d00*/  ISETP.GT.AND P1, PT, R0, RZ, P0 ;  /* 0x000000ff0000720c */ /* 0x000fe20000724270 */
[----:B------:R-:W-:Y:S02]  /*2d10*/  BSSY B1, `(.L_x_43) ;  /* 0x0000005000017945 */ /* 0x000fe40003800000 */
[----:B------:R-:W-:-:S05]  /*2d20*/  FFMA R11, R28, R88, R11 ;  /* 0x000000581c0b7223 */ /* 0x000fca000000000b */
[----:B------:R0:W-:Y:S05]  /*2d30*/  @P3 STG.E desc[UR54][R6.64+0x20], R11 ;  /* 0x0000200b06003986 */ /* 0x0001ea000c101936 */
[----:B------:R-:W-:Y:S05]  /*2d40*/  @!P1 BRA `(.L_x_44) ;  /* 0x0000000000049947 */ /* 0x000fea0003800000 */
[----:B------:R0:W5:Y:S02]  /*2d50*/  LDG.E.LTC128B R104, desc[UR54][R2.64+0x24] ;  /* 0x0000243602687981 */ /* 0x000164000c1e1920 */
.L_x_44:
[----:B------:R-:W-:Y:S05]  /*2d60*/  BSYNC B1 ;  /* 0x0000000000017941 */ /* 0x000fea0003800000 */
.L_x_43:
[----:B-----5:R-:W-:Y:S01]  /*2d70*/  FMUL R10, R104, R89 ;  /* 0x00000059680a7220 */ /* 0x020fe20000400000 */
[----:B------:R-:W-:Y:S01]  /*2d80*/  ISETP.GT.AND P2, PT, R0, 0x8, P2 ;  /* 0x000000080000780c */ /* 0x000fe20001744270 */
[----:B------:R-:W-:Y:S02]  /*2d90*/  BSSY B1, `(.L_x_45) ;  /* 0x0000005000017945 */ /* 0x000fe40003800000 */
[----:B------:R-:W-:-:S05]  /*2da0*/  FFMA R29, R29, R88, R10 ;  /* 0x000000581d1d7223 */ /* 0x000fca000000000a */
[----:B------:R0:W-:Y:S05]  /*2db0*/  @P1 STG.E desc[UR54][R6.64+0x24], R29 ;  /* 0x0000241d06001986 */ /* 0x0001ea000c101936 */
[----:B------:R-:W-:Y:S05]  /*2dc0*/  @!P2 BRA `(.L_x_46) ;  /* 0x000000000004a947 */ /* 0x000fea0003800000 */
[----:B------:R0:W5:Y:S02]  /*2dd0*/  LDG.E.LTC128B R104, desc[UR54][R4.64+0x20] ;  /* 0x0000203604687981 */ /* 0x000164000c1e1920 */
.L_x_46:
[----:B------:R-:W-:Y:S05]  /*2de0*/  BSYNC B1 ;  /* 0x0000000000017941 */ /* 0x000fea0003800000 */
.L_x_45:
[----:B0----5:R-:W-:Y:S01]  /*2df0*/  FMUL R11, R104, R89 ;  /* 0x00000059680b7220 */ /* 0x021fe20000400000 */
[----:B------:R-:W-:Y:S01]  /*2e00*/  ISETP.GT.AND P0, PT, R0, 0x8, P0 ;  /* 0x000000080000780c */ /* 0x000fe20000704270 */
[----:B------:R-:W-:Y:S01]  /*2e10*/  BSSY B1, `(.L_x_47) ;  /* 0x0000006000017945 */ /* 0x000fe20003800000 */
[----:B------:R-:W-:Y:S01]  /*2e20*/  ISETP.GT.AND P1, PT, R18, 0x10, PT ;  /* 0x000000101200780c */ /* 0x000fe20003f24270 */
[----:B------:R-:W-:-:S05]  /*2e30*/  FFMA R11, R30, R88, R11 ;  /* 0x000000581e0b7223 */ /* 0x000fca000000000b */
[----:B------:R0:W-:Y:S05]  /*2e40*/  @P2 STG.E desc[UR54][R8.64+0x20], R11 ;  /* 0x0000200b08002986 */ /* 0x0001ea000c101936 */
[----:B------:R-:W-:Y:S05]  /*2e50*/  @!P0 BRA `(.L_x_48) ;  /* 0x0000000000048947 */ /* 0x000fea0003800000 */
[----:B------:R0:W5:Y:S02]  /*2e60*/  LDG.E.LTC128B R104, desc[UR54][R4.64+0x24] ;  /* 0x0000243604687981 */ /* 0x000164000c1e1920 */
.L_x_48:
[----:B------:R-:W-:Y:S05]  /*2e70*/  BSYNC B1 ;  /* 0x0000000000017941 */ /* 0x000fea0003800000 */
.L_x_47:
        /* <DEDUP_REMOVED lines=8> */
.L_x_50:
[----:B------:R-:W-:Y:S05]  /*2f00*/  BSYNC B1 ;  /* 0x0000000000017941 */ /* 0x000fea0003800000 */
.L_x_49:
[----:B0----5:R-:W-:Y:S01]  /*2f10*/  FMUL R11, R104, R89 ;  /* 0x00000059680b7220 */ /* 0x021fe20000400000 */
[----:B------:R-:W-:Y:S01]  /*2f20*/  ISETP.GT.AND P0, PT, R0, RZ, P2 ;  /* 0x000000ff0000720c */ /* 0x000fe20001704270 */
[----:B------:R-:W-:Y:S02]  /*2f30*/  BSSY B1, `(.L_x_51) ;  /* 0x0000005000017945 */ /* 0x000fe40003800000 */
[----:B------:R-:W-:-:S05]  /*2f40*/  FFMA R11, R32, R88, R11 ;  /* 0x00000058200b7223 */ /* 0x000fca000000000b */
[----:B------:R0:W-:Y:S05]  /*2f50*/  @P3 STG.E desc[UR54][R6.64+0x40], R11 ;  /* 0x0000400b06003986 */ /* 0x0001ea000c101936 */
[----:B------:R-:W-:Y:S05]  /*2f60*/  @!P0 BRA `(.L_x_52) ;  /* 0x0000000000048947 */ /* 0x000fea0003800000 */
[----:B------:R0:W5:Y:S02]  /*2f70*/  LDG.E.LTC128B R104, desc[UR54][R2.64+0x44] ;  /* 0x0000443602687981 */ /* 0x000164000c1e1920 */
.L_x_52:
[----:B------:R-:W-:Y:S05]  /*2f80*/  BSYNC B1 ;  /* 0x0000000000017941 */ /* 0x000fea0003800000 */
.L_x_51:
[----:B-----5:R-:W-:Y:S01]  /*2f90*/  FMUL R10, R104, R89 ;  /* 0x00000059680a7220 */ /* 0x020fe20000400000 */
[----:B------:R-:W-:Y:S01]  /*2fa0*/  ISETP.GT.AND P1, PT, R0, 0x8, P1 ;  /* 0x000000080000780c */ /* 0x000fe20000f24270 */
[----:B------:R-:W-:Y:S02]  /*2fb0*/  BSSY B1, `(.L_x_53) ;  /* 0x0000005000017945 */ /* 0x000fe40003800000 */
[----:B------:R-:W-:-:S05]  /*2fc0*/  FFMA R33, R33, R88, R10 ;  /* 0x0000005821217223 */ /* 0x000fca000000000a */
[----:B------:R0:W-:Y:S05]  /*2fd0*/  @P0 STG.E desc[UR54][R6.64+0x44], R33 ;  /* 0x0000442106000986 */ /* 0x0001ea000c101936 */
[----:B------:R-:W-:Y:S05]  /*2fe0*/  @!P1 BRA `(.L_x_54) ;  /* 0x0000000000049947 */ /* 0x000fea0003800000 */
[----:B------:R0:W5:Y:S02]  /*2ff0*/  LDG.E.LTC128B R104, desc[UR54][R4.64+0x40] ;  /* 0x0000403604687981 */ /* 0x000164000c1e1920 */
.L_x_54:
[----:B------:R-:W-:Y:S05]  /*3000*/  BSYNC B1 ;  /* 0x0000000000017941 */ /* 0x000fea0003800000 */
.L_x_53:
        /* <DEDUP_REMOVED lines=8> */
.L_x_56:
[----:B------:R-:W-:Y:S05]  /*3090*/  BSYNC B1 ;  /* 0x0000000000017941 */ /* 0x000fea0003800000 */
.L_x_55:
        /* <DEDUP_REMOVED lines=8> */
.L_x_58:
[----:B------:R-:W-:Y:S05]  /*3120*/  BSYNC B1 ;  /* 0x0000000000017941 */ /* 0x000fea0003800000 */
.L_x_57:
[----:B0----5:R-:W-:Y:S01]  /*3130*/  FMUL R11, R104, R89 ;  /* 0x00000059680b7220 */ /* 0x021fe20000400000 */
[----:B------:R-:W-:Y:S01]  /*3140*/  ISETP.GT.AND P2, PT, R0, RZ, P1 ;  /* 0x000000ff0000720c */ /* 0x000fe20000f44270 */
[----:B------:R-:W-:Y:S02]  /*3150*/  BSSY B1, `(.L_x_59) ;  /* 0x0000005000017945 */ /* 0x000fe40003800000 */
[----:B------:R-:W-:-:S05]  /*3160*/  FFMA R11, R36, R88, R11 ;  /* 0x00000058240b7223 */ /* 0x000fca000000000b */
[----:B------:R0:W-:Y:S05]  /*3170*/  @P3 STG.E desc[UR54][R6.64+0x60], R11 ;  /* 0x0000600b06003986 */ /* 0x0001ea000c101936 */
[----:B------:R-:W-:Y:S05]  /*3180*/  @!P2 BRA `(.L_x_60) ;  /* 0x000000000004a947 */ /* 0x000fea0003800000 */
[----:B------:R0:W5:Y:S02]  /*3190*/  LDG.E.LTC128B R104, desc[UR54][R2.64+0x64] ;  /* 0x0000643602687981 */ /* 0x000164000c1e1920 */
.L_x_60:
[----:B------:R-:W-:Y:S05]  /*31a0*/  BSYNC B1 ;  /* 0x0000000000017941 */ /* 0x000fea0003800000 */
.L_x_59:
[----:B-----5:R-:W-:Y:S01]  /*31b0*/  FMUL R10, R104, R89 ;  /* 0x00000059680a7220 */ /* 0x020fe20000400000 */
[----:B------:R-:W-:Y:S01]  /*31c0*/  ISETP.GT.AND P0, PT, R0, 0x8, P0 ;  /* 0x000000080000780c */ /* 0x000fe20000704270 */
[----:B------:R-:W-:Y:S02]  /*31d0*/  BSSY B1, `(.L_x_61) ;  /* 0x0000005000017945 */ /* 0x000fe40003800000 */
[----:B------:R-:W-:-:S05]  /*31e0*/  FFMA R37, R37, R88, R10 ;  /* 0x0000005825257223 */ /* 0x000fca000000000a */
[----:B------:R0:W-:Y:S05]  /*31f0*/  @P2 STG.E desc[UR54][R6.64+0x64], R37 ;  /* 0x0000642506002986 */ /* 0x0001ea000c101936 */
[----:B------:R-:W-:Y:S05]  /*3200*/  @!P0 BRA `(.L_x_62) ;  /* 0x0000000000048947 */ /* 0x000fea0003800000 */
[----:B------:R0:W5:Y:S02]  /*3210*/  LDG.E.LTC128B R104, desc[UR54][R4.64+0x60] ;  /* 0x0000603604687981 */ /* 0x000164000c1e1920 */
.L_x_62:
[----:B------:R-:W-:Y:S05]  /*3220*/  BSYNC B1 ;  /* 0x0000000000017941 */ /* 0x000fea0003800000 */
.L_x_61:
        /* <DEDUP_REMOVED lines=8> */
.L_x_64:
[----:B------:R-:W-:Y:S05]  /*32b0*/  BSYNC B1 ;  /* 0x0000000000017941 */ /* 0x000fea0003800000 */
.L_x_63:
        /* <DEDUP_REMOVED lines=8> */
.L_x_66:
[----:B------:R-:W-:Y:S05]  /*3340*/  BSYNC B1 ;  /* 0x0000000000017941 */ /* 0x000fea0003800000 */
.L_x_65:
[----:B0----5:R-:W-:Y:S01]  /*3350*/  FMUL R11, R104, R89 ;  /* 0x00000059680b7220 */ /* 0x021fe20000400000 */
[----:B------:R-:W-:Y:S01]  /*3360*/  ISETP.GT.AND P1, PT, R0, RZ, P0 ;  /* 0x000000ff0000720c */ /* 0x000fe20000724270 */
[----:B------:R-:W-:Y:S02]  /*3370*/  BSSY B1, `(.L_x_67) ;  /* 0x0000005000017945 */ /* 0x000fe40003800000 */
[----:B------:R-:W-:-:S05]  /*3380*/  FFMA R11, R40, R88, R11 ;  /* 0x00000058280b7223 */ /* 0x000fca000000000b */
[----:B------:R0:W-:Y:S05]  /*3390*/  @P3 STG.E desc[UR54][R6.64+0x80], R11 ;  /* 0x0000800b06003986 */ /* 0x0001ea000c101936 */
[----:B------:R-:W-:Y:S05]  /*33a0*/  @!P1 BRA `(.L_x_68) ;  /* 0x0000000000049947 */ /* 0x000fea0003800000 */
[----:B------:R0:W5:Y:S02]  /*33b0*/  LDG.E.LTC128B R104, desc[UR54][R2.64+0x84] ;  /* 0x0000843602687981 */ /* 0x000164000c1e1920 */
.L_x_68:
[----:B------:R-:W-:Y:S05]  /*33c0*/  BSYNC B1 ;  /* 0x0000000000017941 */ /* 0x000fea0003800000 */
.L_x_67:
[----:B-----5:R-:W-:Y:S01]  /*33d0*/  FMUL R10, R104, R89 ;  /* 0x00000059680a7220 */ /* 0x020fe20000400000 */
[----:B------:R-:W-:Y:S01]  /*33e0*/  ISETP.GT.AND P2, PT, R0, 0x8, P2 ;  /* 0x000000080000780c */ /* 0x000fe20001744270 */
[----:B------:R-:W-:Y:S02]  /*33f0*/  BSSY B1, `(.L_x_69) ;  /* 0x0000005000017945 */ /* 0x000fe40003800000 */
[----:B------:R-:W-:-:S05]  /*3400*/  FFMA R41, R41, R88, R10 ;  /* 0x0000005829297223 */ /* 0x000fca000000000a */
[----:B------:R0:W-:Y:S05]  /*3410*/  @P1 STG.E desc[UR54][R6.64+0x84], R41 ;  /* 0x0000842906001986 */ /* 0x0001ea000c101936 */
[----:B------:R-:W-:Y:S05]  /*3420*/  @!P2 BRA `(.L_x_70) ;  /* 0x000000000004a947 */ /* 0x000fea0003800000 */
[----:B------:R0:W5:Y:S02]  /*3430*/  LDG.E.LTC128B R104, desc[UR54][R4.64+0x80] ;  /* 0x0000803604687981 */ /* 0x000164000c1e1920 */
.L_x_70:
[----:B------:R-:W-:Y:S05]  /*3440*/  BSYNC B1 ;  /* 0x0000000000017941 */ /* 0x000fea0003800000 */
.L_x_69:
        /* <DEDUP_REMOVED lines=8> */
.L_x_72:
[----:B------:R-:W-:Y:S05]  /*34d0*/  BSYNC B1 ;  /* 0x0000000000017941 */ /* 0x000fea0003800000 */
.L_x_71:
        /* <DEDUP_REMOVED lines=8> */
.L_x_74:
[----:B------:R-:W-:Y:S05]  /*3560*/  BSYNC B1 ;  /* 0x0000000000017941 */ /* 0x000fea0003800000 */
.L_x_73:
[----:B0----5:R-:W-:Y:S01]  /*3570*/  FMUL R11, R104, R89 ;  /* 0x00000059680b7220 */ /* 0x021fe20000400000 */
[----:B------:R-:W-:Y:S01]  /*3580*/  ISETP.GT.AND P0, PT, R0, RZ, P2 ;  /* 0x000000ff0000720c */ /* 0x000fe20001704270 */
[----:B------:R-:W-:Y:S02]  /*3590*/  BSSY B1, `(.L_x_75) ;  /* 0x0000005000017945 */ /* 0x000fe40003800000 */
[----:B------:R-:W-:-:S05]  /*35a0*/  FFMA R11, R44, R88, R11 ;  /* 0x000000582c0b7223 */ /* 0x000fca000000000b */
[----:B------:R0:W-:Y:S05]  /*35b0*/  @P3 STG.E desc[UR54][R6.64+0xa0], R11 ;  /* 0x0000a00b06003986 */ /* 0x0001ea000c101936 */
[----:B------:R-:W-:Y:S05]  /*35c0*/  @!P0 BRA `(.L_x_76) ;  /* 0x0000000000048947 */ /* 0x000fea0003800000 */
[----:B------:R0:W5:Y:S02]  /*35d0*/  LDG.E.LTC128B R104, desc[UR54][R2.64+0xa4] ;  /* 0x0000a43602687981 */ /* 0x000164000c1e1920 */
.L_x_76:
[----:B------:R-:W-:Y:S05]  /*35e0*/  BSYNC B1 ;  /* 0x0000000000017941 */ /* 0x000fea0003800000 */
.L_x_75:
[----:B-----5:R-:W-:Y:S01]  /*35f0*/  FMUL R10, R104, R89 ;  /* 0x00000059680a7220 */ /* 0x020fe20000400000 */
[----:B------:R-:W-:Y:S01]  /*3600*/  ISETP.GT.AND P1, PT, R0, 0x8, P1 ;  /* 0x000000080000780c */ /* 0x000fe20000f24270 */
[----:B------:R-:W-:Y:S02]  /*3610*/  BSSY B1, `(.L_x_77) ;  /* 0x0000005000017945 */ /* 0x000fe40003800000 */
[----:B------:R-:W-:-:S05]  /*3620*/  FFMA R45, R45, R88, R10 ;  /* 0x000000582d2d7223 */ /* 0x000fca000000000a */
[----:B------:R0:W-:Y:S05]  /*3630*/  @P0 STG.E desc[UR54][R6.64+0xa4], R45 ;  /* 0x0000a42d06000986 */ /* 0x0001ea000c101936 */
[----:B------:R-:W-:Y:S05]  /*3640*/  @!P1 BRA `(.L_x_78) ;  /* 0x0000000000049947 */ /* 0x000fea0003800000 */
[----:B------:R0:W5:Y:S02]  /*3650*/  LDG.E.LTC128B R104, desc[UR54][R4.64+0xa0] ;  /* 0x0000a03604687981 */ /* 0x000164000c1e1920 */
.L_x_78:
[----:B------:R-:W-:Y:S05]  /*3660*/  BSYNC B1 ;  /* 0x0000000000017941 */ /* 0x000fea0003800000 */
.L_x_77:
        /* <DEDUP_REMOVED lines=8> */
.L_x_80:
[----:B------:R-:W-:Y:S05]  /*36f0*/  BSYNC B1 ;  /* 0x0000000000017941 */ /* 0x000fea0003800000 */
.L_x_79:
        /* <DEDUP_REMOVED lines=8> */
.L_x_82:
[----:B------:R-:W-:Y:S05]  /*3780*/  BSYNC B1 ;  /* 0x0000000000017941 */ /* 0x000fea0003800000 */
.L_x_81:
[----:B0----5:R-:W-:Y:S01]  /*3790*/  FMUL R11, R104, R89 ;  /* 0x00000059680b7220 */ /* 0x021fe20000400000 */
[----:B------:R-:W-:Y:S01]  /*37a0*/  ISETP.GT.AND P2, PT, R0, RZ, P1 ;  /* 0x000000ff0000720c */ /* 0x000fe20000f44270 */
[----:B------:R-:W-:Y:S02]  /*37b0*/  BSSY B1, `(.L_x_83) ;  /* 0x0000005000017945 */ /* 0x000fe40003800000 */
[----:B------:R-:W-:-:S05]  /*37c0*/  FFMA R11, R48, R88, R11 ;  /* 0x00000058300b7223 */ /* 0x000fca000000000b */
[----:B------:R0:W-:Y:S05]  /*37d0*/  @P3 STG.E desc[UR54][R6.64+0xc0], R11 ;  /* 0x0000c00b06003986 */ /* 0x0001ea000c101936 */
[----:B------:R-:W-:Y:S05]  /*37e0*/  @!P2 BRA `(.L_x_84) ;  /* 0x000000000004a947 */ /* 0x000fea0003800000 */
[----:B------:R0:W5:Y:S02]  /*37f0*/  LDG.E.LTC128B R104, desc[UR54][R2.64+0xc4] ;  /* 0x0000c43602687981 */ /* 0x000164000c1e1920 */
.L_x_84:
[----:B------:R-:W-:Y:S05]  /*3800*/  BSYNC B1 ;  /* 0x0000000000017941 */ /* 0x000fea0003800000 */
.L_x_83:
[----:B-----5:R-:W-:Y:S01]  /*3810*/  FMUL R10, R104, R89 ;  /* 0x00000059680a7220 */ /* 0x020fe20000400000 */
[----:B------:R-:W-:Y:S01]  /*3820*/  ISETP.GT.AND P0, PT, R0, 0x8, P0 ;  /* 0x000000080000780c */ /* 0x000fe20000704270 */
[----:B------:R-:W-:Y:S02]  /*3830*/  BSSY B1, `(.L_x_85) ;  /* 0x0000005000017945 */ /* 0x000fe40003800000 */
[----:B------:R-:W-:-:S05]  /*3840*/  FFMA R49, R49, R88, R10 ;  /* 0x0000005831317223 */ /* 0x000fca000000000a */
[----:B------:R0:W-:Y:S05]  /*3850*/  @P2 STG.E desc[UR54][R6.64+0xc4], R49 ;  /* 0x0000c43106002986 */ /* 0x0001ea000c101936 */
[----:B------:R-:W-:Y:S05]  /*3860*/  @!P0 BRA `(.L_x_86) ;  /* 0x0000000000048947 */ /* 0x000fea0003800000 */
[----:B------:R0:W5:Y:S02]  /*3870*/  LDG.E.LTC128B R104, desc[UR54][R4.64+0xc0] ;  /* 0x0000c03604687981 */ /* 0x000164000c1e1920 */
.L_x_86:
[----:B------:R-:W-:Y:S05]  /*3880*/  BSYNC B1 ;  /* 0x0000000000017941 */ /* 0x000fea0003800000 */
.L_x_85:
        /* <DEDUP_REMOVED lines=8> */
.L_x_88:
[----:B------:R-:W-:Y:S05]  /*3910*/  BSYNC B1 ;  /* 0x0000000000017941 */ /* 0x000fea0003800000 */
.L_x_87:
        /* <DEDUP_REMOVED lines=8> */
.L_x_90:
[----:B------:R-:W-:Y:S05]  /*39a0*/  BSYNC B1 ;  /* 0x0000000000017941 */ /* 0x000fea0003800000 */
.L_x_89:
[----:B0----5:R-:W-:Y:S01]  /*39b0*/  FMUL R11, R104, R89 ;  /* 0x00000059680b7220 */ /* 0x021fe20000400000 */
[----:B------:R-:W-:Y:S01]  /*39c0*/  ISETP.GT.AND P1, PT, R0, RZ, P0 ;  /* 0x000000ff0000720c */ /* 0x000fe20000724270 */
[----:B------:R-:W-:Y:S02]  /*39d0*/  BSSY B1, `(.L_x_91) ;  /* 0x0000005000017945 */ /* 0x000fe40003800000 */
[----:B------:R-:W-:-:S05]  /*39e0*/  FFMA R11, R52, R88, R11 ;  /* 0x00000058340b7223 */ /* 0x000fca000000000b */
[----:B------:R0:W-:Y:S05]  /*39f0*/  @P3 STG.E desc[UR54][R6.64+0xe0], R11 ;  /* 0x0000e00b06003986 */ /* 0x0001ea000c101936 */
[----:B------:R-:W-:Y:S05]  /*3a00*/  @!P1 BRA `(.L_x_92) ;  /* 0x0000000000049947 */ /* 0x000fea0003800000 */
[----:B------:R0:W5:Y:S02]  /*3a10*/  LDG.E.LTC128B R104, desc[UR54][R2.64+0xe4] ;  /* 0x0000e43602687981 */ /* 0x000164000c1e1920 */
.L_x_92:
[----:B------:R-:W-:Y:S05]  /*3a20*/  BSYNC B1 ;  /* 0x0000000000017941 */ /* 0x000fea0003800000 */
.L_x_91:
[----:B-----5:R-:W-:Y:S01]  /*3a30*/  FMUL R10, R104, R89 ;  /* 0x00000059680a7220 */ /* 0x020fe20000400000 */
[----:B------:R-:W-:Y:S01]  /*3a40*/  ISETP.GT.AND P2, PT, R0, 0x8, P2 ;  /* 0x000000080000780c */ /* 0x000fe20001744270 */
[----:B------:R-:W-:Y:S02]  /*3a50*/  BSSY B1, `(.L_x_93) ;  /* 0x0000005000017945 */ /* 0x000fe40003800000 */
[----:B------:R-:W-:-:S05]  /*3a60*/  FFMA R53, R53, R88, R10 ;  /* 0x0000005835357223 */ /* 0x000fca000000000a */
[----:B------:R0:W-:Y:S05]  /*3a70*/  @P1 STG.E desc[UR54][R6.64+0xe4], R53 ;  /* 0x0000e43506001986 */ /* 0x0001ea000c101936 */
[----:B------:R-:W-:Y:S05]  /*3a80*/  @!P2 BRA `(.L_x_94) ;  /* 0x000000000004a947 */ /* 0x000fea0003800000 */
[----:B------:R0:W5:Y:S02]  /*3a90*/  LDG.E.LTC128B R104, desc[UR54][R4.64+0xe0] ;  /* 0x0000e03604687981 */ /* 0x000164000c1e1920 */
.L_x_94:
[----:B------:R-:W-:Y:S05]  /*3aa0*/  BSYNC B1 ;  /* 0x0000000000017941 */ /* 0x000fea0003800000 */
.L_x_93:
        /* <DEDUP_REMOVED lines=8> */
.L_x_96:
[----:B------:R-:W-:Y:S05]  /*3b30*/  BSYNC B1 ;  /* 0x0000000000017941 */ /* 0x000fea0003800000 */
.L_x_95:
        /* <DEDUP_REMOVED lines=8> */
.L_x_98:
[----:B------:R-:W-:Y:S05]  /*3bc0*/  BSYNC B1 ;  /* 0x0000000000017941 */ /* 0x000fea0003800000 */
.L_x_97:
[----:B0----5:R-:W-:Y:S01]  /*3bd0*/  FMUL R11, R104, R89 ;  /* 0x00000059680b7220 */ /* 0x021fe20000400000 */
[----:B------:R-:W-:Y:S01]  /*3be0*/  ISETP.GT.AND P0, PT, R0, RZ, P2 ;  /* 0x000000ff0000720c */ /* 0x000fe20001704270 */
[----:B------:R-:W-:Y:S02]  /*3bf0*/  BSSY B1, `(.L_x_99) ;  /* 0x0000005000017945 */ /* 0x000fe40003800000 */
[----:B------:R-:W-:-:S05]  /*3c00*/  FFMA R11, R56, R88, R11 ;  /* 0x00000058380b7223 */ /* 0x000fca000000000b */
[----:B------:R0:W-:Y:S05]  /*3c10*/  @P3 STG.E desc[UR54][R6.64+0x100], R11 ;  /* 0x0001000b06003986 */ /* 0x0001ea000c101936 */
[----:B------:R-:W-:Y:S05]  /*3c20*/  @!P0 BRA `(.L_x_100) ;  /* 0x0000000000048947 */ /* 0x000fea0003800000 */
[----:B------:R0:W5:Y:S02]  /*3c30*/  LDG.E.LTC128B R104, desc[UR54][R2.64+0x104] ;  /* 0x0001043602687981 */ /* 0x000164000c1e1920 */
.L_x_100:
[----:B------:R-:W-:Y:S05]  /*3c40*/  BSYNC B1 ;  /* 0x0000000000017941 */ /* 0x000fea0003800000 */
.L_x_99:
[----:B-----5:R-:W-:Y:S01]  /*3c50*/  FMUL R10, R104, R89 ;  /* 0x00000059680a7220 */ /* 0x020fe20000400000 */
[----:B------:R-:W-:Y:S01]  /*3c60*/  ISETP.GT.AND P1, PT, R0, 0x8, P1 ;  /* 0x000000080000780c */ /* 0x000fe20000f24270 */
[----:B------:R-:W-:Y:S02]  /*3c70*/  BSSY B1, `(.L_x_101) ;  /* 0x0000005000017945 */ /* 0x000fe40003800000 */
[----:B------:R-:W-:-:S05]  /*3c80*/  FFMA R57, R57, R88, R10 ;  /* 0x0000005839397223 */ /* 0x000fca000000000a */
[----:B------:R0:W-:Y:S05]  /*3c90*/  @P0 STG.E desc[UR54][R6.64+0x104], R57 ;  /* 0x0001043906000986 */ /* 0x0001ea000c101936 */
[----:B------:R-:W-:Y:S05]  /*3ca0*/  @!P1 BRA `(.L_x_102) ;  /* 0x0000000000049947 */ /* 0x000fea0003800000 */
[----:B------:R0:W5:Y:S02]  /*3cb0*/  LDG.E.LTC128B R104, desc[UR54][R4.64+0x100] ;  /* 0x0001003604687981 */ /* 0x000164000c1e1920 */
.L_x_102:
[----:B------:R-:W-:Y:S05]  /*3cc0*/  BSYNC B1 ;  /* 0x0000000000017941 */ /* 0x000fea0003800000 */
.L_x_101:
        /* <DEDUP_REMOVED lines=8> */
.L_x_104:
[----:B------:R-:W-:Y:S05]  /*3d50*/  BSYNC B1 ;  /* 0x0000000000017941 */ /* 0x000fea0003800000 */
.L_x_103:
        /* <DEDUP_REMOVED lines=8> */
.L_x_106:
[----:B------:R-:W-:Y:S05]  /*3de0*/  BSYNC B1 ;  /* 0x0000000000017941 */ /* 0x000fea0003800000 */
.L_x_105:
[----:B0----5:R-:W-:Y:S01]  /*3df0*/  FMUL R11, R104, R89 ;  /* 0x00000059680b7220 */ /* 0x021fe20000400000 */
[----:B------:R-:W-:Y:S01]  /*3e00*/  ISETP.GT.AND P2, PT, R0, RZ, P1 ;  /* 0x000000ff0000720c */ /* 0x000fe20000f44270 */
[----:B------:R-:W-:Y:S02]  /*3e10*/  BSSY B1, `(.L_x_107) ;  /* 0x0000005000017945 */ /* 0x000fe40003800000 */
[----:B------:R-:W-:-:S05]  /*3e20*/  FFMA R11, R60, R88, R11 ;  /* 0x000000583c0b7223 */ /* 0x000fca000000000b */
[----:B------:R0:W-:Y:S05]  /*3e30*/  @P3 STG.E desc[UR54][R6.64+0x120], R11 ;  /* 0x0001200b06003986 */ /* 0x0001ea000c101936 */
[----:B------:R-:W-:Y:S05]  /*3e40*/  @!P2 BRA `(.L_x_108) ;  /* 0x000000000004a947 */ /* 0x000fea0003800000 */
[----:B------:R0:W5:Y:S02]  /*3e50*/  LDG.E.LTC128B R104, desc[UR54][R2.64+0x124] ;  /* 0x0001243602687981 */ /* 0x000164000c1e1920 */
.L_x_108:
[----:B------:R-:W-:Y:S05]  /*3e60*/  BSYNC B1 ;  /* 0x0000000000017941 */ /* 0x000fea0003800000 */
.L_x_107:
[----:B-----5:R-:W-:Y:S01]  /*3e70*/  FMUL R10, R104, R89 ;  /* 0x00000059680a7220 */ /* 0x020fe20000400000 */
[----:B------:R-:W-:Y:S01]  /*3e80*/  ISETP.GT.AND P0, PT, R0, 0x8, P0 ;  /* 0x000000080000780c */ /* 0x000fe20000704270 */
[----:B------:R-:W-:Y:S02]  /*3e90*/  BSSY B1, `(.L_x_109) ;  /* 0x0000005000017945 */ /* 0x000fe40003800000 */
[----:B------:R-:W-:-:S05]  /*3ea0*/  FFMA R61, R61, R88, R10 ;  /* 0x000000583d3d7223 */ /* 0x000fca000000000a */
[----:B------:R0:W-:Y:S05]  /*3eb0*/  @P2 STG.E desc[UR54][R6.64+0x124], R61 ;  /* 0x0001243d06002986 */ /* 0x0001ea000c101936 */
[----:B------:R-:W-:Y:S05]  /*3ec0*/  @!P0 BRA `(.L_x_110) ;  /* 0x0000000000048947 */ /* 0x000fea0003800000 */
[----:B------:R0:W5:Y:S02]  /*3ed0*/  LDG.E.LTC128B R104, desc[UR54][R4.64+0x120] ;  /* 0x0001203604687981 */ /* 0x000164000c1e1920 */
.L_x_110:
[----:B------:R-:W-:Y:S05]  /*3ee0*/  BSYNC B1 ;  /* 0x0000000000017941 */ /* 0x000fea0003800000 */
.L_x_109:
        /* <DEDUP_REMOVED lines=8> */
.L_x_112:
[----:B------:R-:W-:Y:S05]  /*3f70*/  BSYNC B1 ;  /* 0x0000000000017941 */ /* 0x000fea0003800000 */
.L_x_111:
        /* <DEDUP_REMOVED lines=8> */
.L_x_114:
[----:B------:R-:W-:Y:S05]  /*4000*/  BSYNC B1 ;  /* 0x0000000000017941 */ /* 0x000fea0003800000 */
.L_x_113:
[----:B0----5:R-:W-:Y:S01]  /*4010*/  FMUL R11, R104, R89 ;  /* 0x00000059680b7220 */ /* 0x021fe20000400000 */
[----:B------:R-:W-:Y:S01]  /*4020*/  ISETP.GT.AND P1, PT, R0, RZ, P0 ;  /* 0x000000ff0000720c */ /* 0x000fe20000724270 */
[----:B------:R-:W-:Y:S02]  /*4030*/  BSSY B1, `(.L_x_115) ;  /* 0x0000005000017945 */ /* 0x000fe40003800000 */
[----:B------:R-:W-:-:S05]  /*4040*/  FFMA R11, R64, R88, R11 ;  /* 0x00000058400b7223 */ /* 0x000fca000000000b */
[----:B------:R0:W-:Y:S05]  /*4050*/  @P3 STG.E desc[UR54][R6.64+0x140], R11 ;  /* 0x0001400b06003986 */ /* 0x0001ea000c101936 */
[----:B------:R-:W-:Y:S05]  /*4060*/  @!P1 BRA `(.L_x_116) ;  /* 0x0000000000049947 */ /* 0x000fea0003800000 */
[----:B------:R0:W5:Y:S02]  /*4070*/  LDG.E.LTC128B R104, desc[UR54][R2.64+0x144] ;  /* 0x0001443602687981 */ /* 0x000164000c1e1920 */
.L_x_116:
[----:B------:R-:W-:Y:S05]  /*4080*/  BSYNC B1 ;  /* 0x0000000000017941 */ /* 0x000fea0003800000 */
.L_x_115:
[----:B-----5:R-:W-:Y:S01]  /*4090*/  FMUL R10, R104, R89 ;  /* 0x00000059680a7220 */ /* 0x020fe20000400000 */
[----:B------:R-:W-:Y:S01]  /*40a0*/  ISETP.GT.AND P2, PT, R0, 0x8, P2 ;  /* 0x000000080000780c */ /* 0x000fe20001744270 */
[----:B------:R-:W-:Y:S02]  /*40b0*/  BSSY B1, `(.L_x_117) ;  /* 0x0000005000017945 */ /* 0x000fe40003800000 */
[----:B------:R-:W-:-:S05]  /*40c0*/  FFMA R65, R65, R88, R10 ;  /* 0x0000005841417223 */ /* 0x000fca000000000a */
[----:B------:R0:W-:Y:S05]  /*40d0*/  @P1 STG.E desc[UR54][R6.64+0x144], R65 ;  /* 0x0001444106001986 */ /* 0x0001ea000c101936 */
[----:B------:R-:W-:Y:S05]  /*40e0*/  @!P2 BRA `(.L_x_118) ;  /* 0x000000000004a947 */ /* 0x000fea0003800000 */
[----:B------:R0:W5:Y:S02]  /*40f0*/  LDG.E.LTC128B R104, desc[UR54][R4.64+0x140] ;  /* 0x0001403604687981 */ /* 0x000164000c1e1920 */
.L_x_118:
[----:B------:R-:W-:Y:S05]  /*4100*/  BSYNC B1 ;  /* 0x0000000000017941 */ /* 0x000fea0003800000 */
.L_x_117:
        /* <DEDUP_REMOVED lines=8> */
.L_x_120:
[----:B------:R-:W-:Y:S05]  /*4190*/  BSYNC B1 ;  /* 0x0000000000017941 */ /* 0x000fea0003800000 */
.L_x_119:
        /* <DEDUP_REMOVED lines=8> */
.L_x_122:
[----:B------:R-:W-:Y:S05]  /*4220*/  BSYNC B1 ;  /* 0x0000000000017941 */ /* 0x000fea0003800000 */
.L_x_121:
[----:B0----5:R-:W-:Y:S01]  /*4230*/  FMUL R11, R104, R89 ;  /* 0x00000059680b7220 */ /* 0x021fe20000400000 */
[----:B------:R-:W-:Y:S01]  /*4240*/  ISETP.GT.AND P0, PT, R0, RZ, P2 ;  /* 0x000000ff0000720c */ /* 0x000fe20001704270 */
[----:B------:R-:W-:Y:S02]  /*4250*/  BSSY B1, `(.L_x_123) ;  /* 0x0000005000017945 */ /* 0x000fe40003800000 */
[----:B------:R-:W-:-:S05]  /*4260*/  FFMA R11, R68, R88, R11 ;  /* 0x00000058440b7223 */ /* 0x000fca000000000b */
[----:B------:R0:W-:Y:S05]  /*4270*/  @P3 STG.E desc[UR54][R6.64+0x160], R11 ;  /* 0x0001600b06003986 */ /* 0x0001ea000c101936 */
[----:B------:R-:W-:Y:S05]  /*4280*/  @!P0 BRA `(.L_x_124) ;  /* 0x0000000000048947 */ /* 0x000fea0003800000 */
[----:B------:R0:W5:Y:S02]  /*4290*/  LDG.E.LTC128B R104, desc[UR54][R2.64+0x164] ;  /* 0x0001643602687981 */ /* 0x000164000c1e1920 */
.L_x_124:
[----:B------:R-:W-:Y:S05]  /*42a0*/  BSYNC B1 ;  /* 0x0000000000017941 */ /* 0x000fea0003800000 */
.L_x_123:
[----:B-----5:R-:W-:Y:S01]  /*42b0*/  FMUL R10, R104, R89 ;  /* 0x00000059680a7220 */ /* 0x020fe20000400000 */
[----:B------:R-:W-:Y:S01]  /*42c0*/  ISETP.GT.AND P1, PT, R0, 0x8, P1 ;  /* 0x000000080000780c */ /* 0x000fe20000f24270 */
[----:B------:R-:W-:Y:S02]  /*42d0*/  BSSY B1, `(.L_x_125) ;  /* 0x0000005000017945 */ /* 0x000fe40003800000 */
[----:B------:R-:W-:-:S05]  /*42e0*/  FFMA R69, R69, R88, R10 ;  /* 0x0000005845457223 */ /* 0x000fca000000000a */
[----:B------:R0:W-:Y:S05]  /*42f0*/  @P0 STG.E desc[UR54][R6.64+0x164], R69 ;  /* 0x0001644506000986 */ /* 0x0001ea000c101936 */
[----:B------:R-:W-:Y:S05]  /*4300*/  @!P1 BRA `(.L_x_126) ;  /* 0x0000000000049947 */ /* 0x000fea0003800000 */
[----:B------:R0:W5:Y:S02]  /*4310*/  LDG.E.LTC128B R104, desc[UR54][R4.64+0x160] ;  /* 0x0001603604687981 */ /* 0x000164000c1e1920 */
.L_x_126:
[----:B------:R-:W-:Y:S05]  /*4320*/  BSYNC B1 ;  /* 0x0000000000017941 */ /* 0x000fea0003800000 */
.L_x_125:
        /* <DEDUP_REMOVED lines=8> */
.L_x_128:
[----:B------:R-:W-:Y:S05]  /*43b0*/  BSYNC B1 ;  /* 0x0000000000017941 */ /* 0x000fea0003800000 */
.L_x_127:
        /* <DEDUP_REMOVED lines=8> */
.L_x_130:
[----:B------:R-:W-:Y:S05]  /*4440*/  BSYNC B1 ;  /* 0x0000000000017941 */ /* 0x000fea0003800000 */
.L_x_129:
[----:B0----5:R-:W-:Y:S01]  /*4450*/  FMUL R11, R104, R89 ;  /* 0x00000059680b7220 */ /* 0x021fe20000400000 */
[----:B------:R-:W-:Y:S01]  /*4460*/  ISETP.GT.AND P2, PT, R0, RZ, P1 ;  /* 0x000000ff0000720c */ /* 0x000fe20000f44270 */
[----:B------:R-:W-:Y:S02]  /*4470*/  BSSY B1, `(.L_x_131) ;  /* 0x0000005000017945 */ /* 0x000fe40003800000 */
[----:B------:R-:W-:-:S05]  /*4480*/  FFMA R11, R72, R88, R11 ;  /* 0x00000058480b7223 */ /* 0x000fca000000000b */
[----:B------:R0:W-:Y:S05]  /*4490*/  @P3 STG.E desc[UR54][R6.64+0x180], R11 ;  /* 0x0001800b06003986 */ /* 0x0001ea000c101936 */
[----:B------:R-:W-:Y:S05]  /*44a0*/  @!P2 BRA `(.L_x_132) ;  /* 0x000000000004a947 */ /* 0x000fea0003800000 */
[----:B------:R0:W5:Y:S02]  /*44b0*/  LDG.E.LTC128B R104, desc[UR54][R2.64+0x184] ;  /* 0x0001843602687981 */ /* 0x000164000c1e1920 */
.L_x_132:
[----:B------:R-:W-:Y:S05]  /*44c0*/  BSYNC B1 ;  /* 0x0000000000017941 */ /* 0x000fea0003800000 */
.L_x_131:
[----:B-----5:R-:W-:Y:S01]  /*44d0*/  FMUL R10, R104, R89 ;  /* 0x00000059680a7220 */ /* 0x020fe20000400000 */
[----:B------:R-:W-:Y:S01]  /*44e0*/  ISETP.GT.AND P0, PT, R0, 0x8, P0 ;  /* 0x000000080000780c */ /* 0x000fe20000704270 */
[----:B------:R-:W-:Y:S02]  /*44f0*/  BSSY B1, `(.L_x_133) ;  /* 0x0000005000017945 */ /* 0x000fe40003800000 */
[----:B------:R-:W-:-:S05]  /*4500*/  FFMA R73, R73, R88, R10 ;  /* 0x0000005849497223 */ /* 0x000fca000000000a */
[----:B------:R0:W-:Y:S05]  /*4510*/  @P2 STG.E desc[UR54][R6.64+0x184], R73 ;  /* 0x0001844906002986 */ /* 0x0001ea000c101936 */
[----:B------:R-:W-:Y:S05]  /*4520*/  @!P0 BRA `(.L_x_134) ;  /* 0x0000000000048947 */ /* 0x000fea0003800000 */
[----:B------:R0:W5:Y:S02]  /*4530*/  LDG.E.LTC128B R104, desc[UR54][R4.64+0x180] ;  /* 0x0001803604687981 */ /* 0x000164000c1e1920 */
.L_x_134:
[----:B------:R-:W-:Y:S05]  /*4540*/  BSYNC B1 ;  /* 0x0000000000017941 */ /* 0x000fea0003800000 */
.L_x_133:
        /* <DEDUP_REMOVED lines=8> */
.L_x_136:
[----:B------:R-:W-:Y:S05]  /*45d0*/  BSYNC B1 ;  /* 0x0000000000017941 */ /* 0x000fea0003800000 */
.L_x_135:
        /* <DEDUP_REMOVED lines=8> */
.L_x_138:
[----:B------:R-:W-:Y:S05]  /*4660*/  BSYNC B1 ;  /* 0x0000000000017941 */ /* 0x000fea0003800000 */
.L_x_137:
[----:B0----5:R-:W-:Y:S01]  /*4670*/  FMUL R11, R104, R89 ;  /* 0x00000059680b7220 */ /* 0x021fe20000400000 */
[----:B------:R-:W-:Y:S01]  /*4680*/  ISETP.GT.AND P1, PT, R0, RZ, P0 ;  /* 0x000000ff0000720c */ /* 0x000fe20000724270 */
[----:B------:R-:W-:Y:S02]  /*4690*/  BSSY B1, `(.L_x_139) ;  /* 0x0000005000017945 */ /* 0x000fe40003800000 */
[----:B------:R-:W-:-:S05]  /*46a0*/  FFMA R11, R76, R88, R11 ;  /* 0x000000584c0b7223 */ /* 0x000fca000000000b */
[----:B------:R0:W-:Y:S05]  /*46b0*/  @P3 STG.E desc[UR54][R6.64+0x1a0], R11 ;  /* 0x0001a00b06003986 */ /* 0x0001ea000c101936 */
[----:B------:R-:W-:Y:S05]  /*46c0*/  @!P1 BRA `(.L_x_140) ;  /* 0x0000000000049947 */ /* 0x000fea0003800000 */
[----:B------:R0:W5:Y:S02]  /*46d0*/  LDG.E.LTC128B R104, desc[UR54][R2.64+0x1a4] ;  /* 0x0001a43602687981 */ /* 0x000164000c1e1920 */
.L_x_140:
[----:B------:R-:W-:Y:S05]  /*46e0*/  BSYNC B1 ;  /* 0x0000000000017941 */ /* 0x000fea0003800000 */
.L_x_139:
[----:B-----5:R-:W-:Y:S01]  /*46f0*/  FMUL R10, R104, R89 ;  /* 0x00000059680a7220 */ /* 0x020fe20000400000 */
[----:B------:R-:W-:Y:S01]  /*4700*/  ISETP.GT.AND P2, PT, R0, 0x8, P2 ;  /* 0x000000080000780c */ /* 0x000fe20001744270 */
[----:B------:R-:W-:Y:S02]  /*4710*/  BSSY B1, `(.L_x_141) ;  /* 0x0000005000017945 */ /* 0x000fe40003800000 */
[----:B------:R-:W-:-:S05]  /*4720*/  FFMA R77, R77, R88, R10 ;  /* 0x000000584d4d7223 */ /* 0x000fca000000000a */
[----:B------:R0:W-:Y:S05]  /*4730*/  @P1 STG.E desc[UR54][R6.64+0x1a4], R77 ;  /* 0x0001a44d06001986 */ /* 0x0001ea000c101936 */
[----:B------:R-:W-:Y:S05]  /*4740*/  @!P2 BRA `(.L_x_142) ;  /* 0x000000000004a947 */ /* 0x000fea0003800000 */
[----:B------:R0:W5:Y:S02]  /*4750*/  LDG.E.LTC128B R104, desc[UR54][R4.64+0x1a0] ;  /* 0x0001a03604687981 */ /* 0x000164000c1e1920 */
.L_x_142:
[----:B------:R-:W-:Y:S05]  /*4760*/  BSYNC B1 ;  /* 0x0000000000017941 */ /* 0x000fea0003800000 */
.L_x_141:
        /* <DEDUP_REMOVED lines=8> */
.L_x_144:
[----:B------:R-:W-:Y:S05]  /*47f0*/  BSYNC B1 ;  /* 0x0000000000017941 */ /* 0x000fea0003800000 */
.L_x_143:
        /* <DEDUP_REMOVED lines=8> */
.L_x_146:
[----:B------:R-:W-:Y:S05]  /*4880*/  BSYNC B1 ;  /* 0x0000000000017941 */ /* 0x000fea0003800000 */
.L_x_145:
[----:B0----5:R-:W-:Y:S01]  /*4890*/  FMUL R11, R104, R89 ;  /* 0x00000059680b7220 */ /* 0x021fe20000400000 */
[----:B------:R-:W-:Y:S01]  /*48a0*/  ISETP.GT.AND P0, PT, R0, RZ, P2 ;  /* 0x000000ff0000720c */ /* 0x000fe20001704270 */
[----:B------:R-:W-:Y:S02]  /*48b0*/  BSSY B1, `(.L_x_147) ;  /* 0x0000005000017945 */ /* 0x000fe40003800000 */
[----:B------:R-:W-:-:S05]  /*48c0*/  FFMA R11, R80, R88, R11 ;  /* 0x00000058500b7223 */ /* 0x000fca000000000b */
[----:B------:R0:W-:Y:S05]  /*48d0*/  @P3 STG.E desc[UR54][R6.64+0x1c0], R11 ;  /* 0x0001c00b06003986 */ /* 0x0001ea000c101936 */
[----:B------:R-:W-:Y:S05]  /*48e0*/  @!P0 BRA `(.L_x_148) ;  /* 0x0000000000048947 */ /* 0x000fea0003800000 */
[----:B------:R0:W5:Y:S02]  /*48f0*/  LDG.E.LTC128B R104, desc[UR54][R2.64+0x1c4] ;  /* 0x0001c43602687981 */ /* 0x000164000c1e1920 */
.L_x_148:
[----:B------:R-:W-:Y:S05]  /*4900*/  BSYNC B1 ;  /* 0x0000000000017941 */ /* 0x000fea0003800000 */
.L_x_147:
[----:B-----5:R-:W-:Y:S01]  /*4910*/  FMUL R10, R104, R89 ;  /* 0x00000059680a7220 */ /* 0x020fe20000400000 */
[----:B------:R-:W-:Y:S01]  /*4920*/  ISETP.GT.AND P1, PT, R0, 0x8, P1 ;  /* 0x000000080000780c */ /* 0x000fe20000f24270 */
[----:B------:R-:W-:Y:S02]  /*4930*/  BSSY B1, `(.L_x_149) ;  /* 0x0000005000017945 */ /* 0x000fe40003800000 */
[----:B------:R-:W-:-:S05]  /*4940*/  FFMA R81, R81, R88, R10 ;  /* 0x0000005851517223 */ /* 0x000fca000000000a */
[----:B------:R0:W-:Y:S05]  /*4950*/  @P0 STG.E desc[UR54][R6.64+0x1c4], R81 ;  /* 0x0001c45106000986 */ /* 0x0001ea000c101936 */
[----:B------:R-:W-:Y:S05]  /*4960*/  @!P1 BRA `(.L_x_150) ;  /* 0x0000000000049947 */ /* 0x000fea0003800000 */
[----:B------:R0:W5:Y:S02]  /*4970*/  LDG.E.LTC128B R104, desc[UR54][R4.64+0x1c0] ;  /* 0x0001c03604687981 */ /* 0x000164000c1e1920 */
.L_x_150:
[----:B------:R-:W-:Y:S05]  /*4980*/  BSYNC B1 ;  /* 0x0000000000017941 */ /* 0x000fea0003800000 */
.L_x_149:
        /* <DEDUP_REMOVED lines=8> */
.L_x_152:
[----:B------:R-:W-:Y:S05]  /*4a10*/  BSYNC B1 ;  /* 0x0000000000017941 */ /* 0x000fea0003800000 */
.L_x_151:
        /* <DEDUP_REMOVED lines=8> */
.L_x_154:
[----:B------:R-:W-:Y:S05]  /*4aa0*/  BSYNC B1 ;  /* 0x0000000000017941 */ /* 0x000fea0003800000 */
.L_x_153:
[----:B0----5:R-:W-:Y:S01]  /*4ab0*/  FMUL R11, R104, R89 ;  /* 0x00000059680b7220 */ /* 0x021fe20000400000 */
[----:B------:R-:W-:Y:S01]  /*4ac0*/  ISETP.GT.AND P2, PT, R0, RZ, P1 ;  /* 0x000000ff0000720c */ /* 0x000fe20000f44270 */
[----:B------:R-:W-:Y:S02]  /*4ad0*/  BSSY B1, `(.L_x_155) ;  /* 0x0000005000017945 */ /* 0x000fe40003800000 */
[----:B------:R-:W-:-:S05]  /*4ae0*/  FFMA R11, R84, R88, R11 ;  /* 0x00000058540b7223 */ /* 0x000fca000000000b */
[----:B------:R0:W-:Y:S05]  /*4af0*/  @P3 STG.E desc[UR54][R6.64+0x1e0], R11 ;  /* 0x0001e00b06003986 */ /* 0x0001ea000c101936 */
[----:B------:R-:W-:Y:S05]  /*4b00*/  @!P2 BRA `(.L_x_156) ;  /* 0x000000000004a947 */ /* 0x000fea0003800000 */
[----:B------:R0:W5:Y:S02]  /*4b10*/  LDG.E.LTC128B R104, desc[UR54][R2.64+0x1e4] ;  /* 0x0001e43602687981 */ /* 0x000164000c1e1920 */
.L_x_156:
[----:B------:R-:W-:Y:S05]  /*4b20*/  BSYNC B1 ;  /* 0x0000000000017941 */ /* 0x000fea0003800000 */
.L_x_155:
[----:B01--45:R-:W-:Y:S01]  /*4b30*/  FMUL R2, R104, R89 ;  /* 0x0000005968027220 */ /* 0x033fe20000400000 */
[----:B------:R-:W-:Y:S01]  /*4b40*/  ISETP.GT.AND P0, PT, R0, 0x8, P0 ;  /* 0x000000080000780c */ /* 0x000fe20000704270 */
[----:B------:R-:W-:Y:S02]  /*4b50*/  BSSY B1, `(.L_x_157) ;  /* 0x0000005000017945 */ /* 0x000fe40003800000 */
[----:B------:R-:W-:-:S05]  /*4b60*/  FFMA R85, R85, R88, R2 ;  /* 0x0000005855557223 */ /* 0x000fca0000000002 */
[----:B------:R0:W-:Y:S05]  /*4b70*/  @P2 STG.E desc[UR54][R6.64+0x1e4], R85 ;  /* 0x0001e45506002986 */ /* 0x0001ea000c101936 */
[----:B------:R-:W-:Y:S05]  /*4b80*/  @!P0 BRA `(.L_x_158) ;  /* 0x0000000000048947 */ /* 0x000fea0003800000 */
[----:B------:R1:W5:Y:S02]  /*4b90*/  LDG.E.LTC128B R104, desc[UR54][R4.64+0x1e0] ;  /* 0x0001e03604687981 */ /* 0x000364000c1e1920 */
.L_x_158:
[----:B------:R-:W-:Y:S05]  /*4ba0*/  BSYNC B1 ;  /* 0x0000000000017941 */ /* 0x000fea0003800000 */
.L_x_157:
[----:B-----5:R-:W-:Y:S01]  /*4bb0*/  FMUL R3, R104, R89 ;  /* 0x0000005968037220 */ /* 0x020fe20000400000 */
[----:B------:R-:W-:Y:S01]  /*4bc0*/  @P0 IMAD.MOV.U32 R2, RZ, RZ, R8 ;  /* 0x000000ffff020224 */ /* 0x000fe200078e0008 */
[----:B------:R-:W-:Y:S01]  /*4bd0*/  ISETP.GT.AND P1, PT, R0, 0x8, P1 ;  /* 0x000000080000780c */ /* 0x000fe20000f24270 */
[----:B------:R-:W-:Y:S01]  /*4be0*/  BSSY B1, `(.L_x_159) ;  /* 0x0000006000017945 */ /* 0x000fe20003800000 */
[----:B0-2---:R-:W-:Y:S01]  /*4bf0*/  FFMA R7, R86, R88, R3 ;  /* 0x0000005856077223 */ /* 0x005fe20000000003 */
[----:B------:R-:W-:-:S05]  /*4c00*/  @P0 IMAD.MOV.U32 R3, RZ, RZ, R9 ;  /* 0x000000ffff030224 */ /* 0x000fca00078e0009 */
[----:B------:R0:W-:Y:S05]  /*4c10*/  @P0 STG.E desc[UR54][R2.64+0x1e0], R7 ;  /* 0x0001e00702000986 */ /* 0x0001ea000c101936 */
[----:B------:R-:W-:Y:S05]  /*4c20*/  @!P1 BRA `(.L_x_160) ;  /* 0x0000000000049947 */ /* 0x000fea0003800000 */
[----:B------:R2:W5:Y:S02]  /*4c30*/  LDG.E.LTC128B R104, desc[UR54][R4.64+0x1e4] ;  /* 0x0001e43604687981 */ /* 0x000564000c1e1920 */
.L_x_160:
[----:B------:R-:W-:Y:S05]  /*4c40*/  BSYNC B1 ;  /* 0x0000000000017941 */ /* 0x000fea0003800000 */
.L_x_159:
[----:B-----5:R-:W-:-:S04]  /*4c50*/  FMUL R104, R104, R89 ;  /* 0x0000005968687220 */ /* 0x020fc80000400000 */
[----:B------:R-:W-:Y:S01]  /*4c60*/  FFMA R87, R87, R88, R104 ;  /* 0x0000005857577223 */ /* 0x000fe20000000068 */
[----:B------:R-:W-:Y:S06]  /*4c70*/  @!P1 BRA `(.L_x_161) ;  /* 0x0000000c00a09947 */ /* 0x000fec0003800000 */
[----:B------:R4:W-:Y:S01]  /*4c80*/  STG.E desc[UR54][R8.64+0x1e4], R87 ;  /* 0x0001e45708007986 */ /* 0x0009e2000c101936 */
[----:B------:R-:W-:Y:S05]  /*4c90*/  BRA `(.L_x_161) ;  /* 0x0000000c00987947 */ /* 0x000fea0003800000 */
.L_x_36:
[----:B------:R-:W-:Y:S01]  /*4ca0*/  ULDC.64 UR4, c[0x0][0x5c0] ;  /* 0x0001700000047ab9 */ /* 0x000fe20000000a00 */
[----:B------:R-:W-:Y:S01]  /*4cb0*/  ISETP.GT.AND P5, PT, R18, 0x1, PT ;  /* 0x000000011200780c */ /* 0x000fe20003fa4270 */
[-C--:B------:R-:W-:Y:S01]  /*4cc0*/  FMUL R25, R25, R88.reuse ;  /* 0x0000005819197220 */ /* 0x080fe20000400000 */
[----:B------:R-:W-:Y:S01]  /*4cd0*/  LEA R2, P1, R102, UR4, 0x2 ;  /* 0x0000000466027c11 */ /* 0x000fe2000f8210ff */
[-C--:B------:R-:W-:Y:S01]  /*4ce0*/  FMUL R9, R26, R88.reuse ;  /* 0x000000581a097220 */ /* 0x080fe20000400000 */
[----:B------:R-:W-:Y:S01]  /*4cf0*/  ISETP.GT.AND P3, PT, R0, RZ, P5 ;  /* 0x000000ff0000720c */ /* 0x000fe20002f64270 */
[-C--:B------:R-:W-:Y:S01]  /*4d00*/  FMUL R27, R27, R88.reuse ;  /* 0x000000581b1b7220 */ /* 0x080fe20000400000 */
[----:B------:R-:W-:Y:S01]  /*4d10*/  LEA.HI.X R3, R102, UR5, R7, 0x2, P1 ;  /* 0x0000000566037c11 */ /* 0x000fe200088f1407 */
[-C--:B------:R-:W-:Y:S01]  /*4d20*/  FMUL R7, R24, R88.reuse ;  /* 0x0000005818077220 */ /* 0x080fe20000400000 */
[C---:B------:R-:W-:Y:S01]  /*4d30*/  ISETP.GT.AND P0, PT, R0.reuse, 0x8, P0 ;  /* 0x000000080000780c */ /* 0x040fe20000704270 */
[-C--:B------:R-:W-:Y:S01]  /*4d40*/  FMUL R29, R29, R88.reuse ;  /* 0x000000581d1d7220 */ /* 0x080fe20000400000 */
[----:B------:R-:W-:Y:S01]  /*4d50*/  ISETP.GT.AND P5, PT, R0, 0x8, P5 ;  /* 0x000000080000780c */ /* 0x000fe20002fa4270 */
[-C--:B------:R-:W-:Y:S01]  /*4d60*/  FMUL R11, R30, R88.reuse ;  /* 0x000000581e0b7220 */ /* 0x080fe20000400000 */
[----:B------:R0:W-:Y:S01]  /*4d70*/  @P2 STG.E desc[UR54][R2.64], R7 ;  /* 0x0000000702002986 */ /* 0x0001e2000c101936 */
[C---:B------:R-:W-:Y:S01]  /*4d80*/  ISETP.GT.AND P2, PT, R18.reuse, 0x8, PT ;  /* 0x000000081200780c */ /* 0x040fe20003f44270 */
[-C--:B------:R-:W-:Y:S01]  /*4d90*/  FMUL R31, R31, R88.reuse ;  /* 0x000000581f1f7220 */ /* 0x080fe20000400000 */
[----:B------:R-:W-:Y:S01]  /*4da0*/  SHF.L.U64.HI R5, R95, 0x2, R94 ;  /* 0x000000025f057819 */ /* 0x000fe2000001025e */
[----:B------:R-:W-:Y:S01]  /*4db0*/  FMUL R33, R33, R88 ;  /* 0x0000005821217220 */ /* 0x000fe20000400000 */
[----:B------:R-:W-:Y:S01]  /*4dc0*/  LEA R4, P6, R95, R2, 0x2 ;  /* 0x000000025f047211 */ /* 0x000fe200078c10ff */
[----:B------:R-:W-:Y:S01]  /*4dd0*/  @P3 STG.E desc[UR54][R2.64+0x4], R25 ;  /* 0x0000041902003986 */ /* 0x000fe2000c101936 */
[----:B------:R-:W-:Y:S01]  /*4de0*/  ISETP.GT.AND P1, PT, R18, 0x9, PT ;  /* 0x000000091200780c */ /* 0x000fe20003f24270 */
[-C--:B------:R-:W-:Y:S01]  /*4df0*/  FMUL R35, R35, R88.reuse ;  /* 0x0000005823237220 */ /* 0x080fe20000400000 */
[C---:B------:R-:W-:Y:S01]  /*4e00*/  ISETP.GT.AND P4, PT, R0.reuse, RZ, P2 ;  /* 0x000000ff0000720c */ /* 0x040fe20001784270 */
[----:B------:R-:W-:Y:S01]  /*4e10*/  IMAD.X R5, R5, 0x1, R3, P6 ;  /* 0x0000000105057824 */ /* 0x000fe200030e0603 */
[----:B------:R-:W-:Y:S01]  /*4e20*/  ISETP.GT.AND P3, PT, R0, RZ, P1 ;  /* 0x000000ff0000720c */ /* 0x000fe20000f64270 */
[-C--:B0-----:R-:W-:Y:S01]  /*4e30*/  FMUL R7, R28, R88.reuse ;  /* 0x000000581c077220 */ /* 0x081fe20000400000 */
[C---:B------:R-:W-:Y:S01]  /*4e40*/  ISETP.GT.AND P2, PT, R0.reuse, 0x8, P2 ;  /* 0x000000080000780c */ /* 0x040fe20001744270 */
[-C--:B------:R-:W-:Y:S01]  /*4e50*/  FMUL R37, R37, R88.reuse ;  /* 0x0000005825257220 */ /* 0x080fe20000400000 */
[----:B------:R-:W-:Y:S01]  /*4e60*/  ISETP.GT.AND P1, PT, R0, 0x8, P1 ;  /* 0x000000080000780c */ /* 0x000fe20000f24270 */
[----:B------:R0:W-:Y:S01]  /*4e70*/  @P0 STG.E desc[UR54][R4.64], R9 ;  /* 0x0000000904000986 */ /* 0x0001e2000c101936 */
[C---:B------:R-:W-:Y:S01]  /*4e80*/  ISETP.GT.AND P0, PT, R18.reuse, 0x10, PT ;  /* 0x000000101200780c */ /* 0x040fe20003f04270 */
[-C--:B------:R-:W-:Y:S01]  /*4e90*/  FMUL R39, R39, R88.reuse ;  /* 0x0000005827277220 */ /* 0x080fe20000400000 */
[-C--:B------:R-:W-:Y:S01]  /*4ea0*/  FMUL R41, R41, R88.reuse ;  /* 0x0000005829297220 */ /* 0x080fe20000400000 */
[----:B------:R-:W-:Y:S01]  /*4eb0*/  @P5 STG.E desc[UR54][R4.64+0x4], R27 ;  /* 0x0000041b04005986 */ /* 0x000fe2000c101936 */
[----:B------:R-:W-:Y:S01]  /*4ec0*/  ISETP.GT.AND P5, PT, R18, 0x11, PT ;  /* 0x000000111200780c */ /* 0x000fe20003fa4270 */
[-C--:B------:R-:W-:Y:S01]  /*4ed0*/  FMUL R43, R43, R88.reuse ;  /* 0x000000582b2b7220 */ /* 0x080fe20000400000 */
[-C--:B------:R-:W-:Y:S01]  /*4ee0*/  FMUL R45, R45, R88.reuse ;  /* 0x000000582d2d7220 */ /* 0x080fe20000400000 */
[----:B------:R1:W-:Y:S01]  /*4ef0*/  @P4 STG.E desc[UR54][R2.64+0x20], R7 ;  /* 0x0000200702004986 */ /* 0x0003e2000c101936 */
[C---:B------:R-:W-:Y:S01]  /*4f00*/  ISETP.GT.AND P4, PT, R0.reuse, RZ, P0 ;  /* 0x000000ff0000720c */ /* 0x040fe20000784270 */
[-C--:B------:R-:W-:Y:S01]  /*4f10*/  FMUL R47, R47, R88.reuse ;  /* 0x000000582f2f7220 */ /* 0x080fe20000400000 */
[-C--:B------:R-:W-:Y:S01]  /*4f20*/  FMUL R49, R49, R88.reuse ;  /* 0x0000005831317220 */ /* 0x080fe20000400000 */
[----:B------:R-:W-:Y:S01]  /*4f30*/  @P3 STG.E desc[UR54][R2.64+0x24], R29 ;  /* 0x0000241d02003986 */ /* 0x000fe2000c101936 */
[----:B------:R-:W-:Y:S01]  /*4f40*/  ISETP.GT.AND P3, PT, R0, RZ, P5 ;  /* 0x000000ff0000720c */ /* 0x000fe20002f64270 */
[-C--:B0-----:R-:W-:Y:S01]  /*4f50*/  FMUL R9, R32, R88.reuse ;  /* 0x0000005820097220 */ /* 0x081fe20000400000 */
[-C--:B------:R-:W-:Y:S01]  /*4f60*/  FMUL R51, R51, R88.reuse ;  /* 0x0000005833337220 */ /* 0x080fe20000400000 */
[----:B------:R0:W-:Y:S01]  /*4f70*/  @P2 STG.E desc[UR54][R4.64+0x20], R11 ;  /* 0x0000200b04002986 */ /* 0x0001e2000c101936 */
[----:B------:R-:W-:Y:S01]  /*4f80*/  ISETP.GT.AND P2, PT, R0, 0x8, P5 ;  /* 0x000000080000780c */ /* 0x000fe20002f44270 */
[-C--:B------:R-:W-:Y:S01]  /*4f90*/  FMUL R53, R53, R88.reuse ;  /* 0x0000005835357220 */ /* 0x080fe20000400000 */
[----:B------:R-:W-:Y:S01]  /*4fa0*/  ISETP.GT.AND P5, PT, R18, 0x18, PT ;  /* 0x000000181200780c */ /* 0x000fe20003fa4270 */
[----:B------:R-:W-:Y:S01]  /*4fb0*/  @P1 STG.E desc[UR54][R4.64+0x24], R31 ;  /* 0x0000241f04001986 */ /* 0x000fe2000c101936 */
[----:B------:R-:W-:Y:S01]  /*4fc0*/  ISETP.GT.AND P1, PT, R0, 0x8, P0 ;  /* 0x000000080000780c */ /* 0x000fe20000724270 */
[-C--:B-1----:R-:W-:Y:S01]  /*4fd0*/  FMUL R7, R34, R88.reuse ;  /* 0x0000005822077220 */ /* 0x082fe20000400000 */
[----:B------:R-:W-:Y:S01]  /*4fe0*/  ISETP.GT.AND P0, PT, R18, 0x19, PT ;  /* 0x000000191200780c */ /* 0x000fe20003f04270 */
[----:B------:R1:W-:Y:S01]  /*4ff0*/  @P4 STG.E desc[UR54][R2.64+0x40], R9 ;  /* 0x0000400902004986 */ /* 0x0003e2000c101936 */
[C---:B------:R-:W-:Y:S01]  /*5000*/  ISETP.GT.AND P4, PT, R0.reuse, RZ, P5 ;  /* 0x000000ff0000720c */ /* 0x040fe20002f84270 */
[-C--:B------:R-:W-:Y:S01]  /*5010*/  FMUL R55, R55, R88.reuse ;  /* 0x0000005837377220 */ /* 0x080fe20000400000 */
[-C--:B------:R-:W-:Y:S01]  /*5020*/  FMUL R57, R57, R88.reuse ;  /* 0x0000005839397220 */ /* 0x080fe20000400000 */
[----:B------:R-:W-:Y:S01]  /*5030*/  @P3 STG.E desc[UR54][R2.64+0x44], R33 ;  /* 0x0000442102003986 */ /* 0x000fe2000c101936 */
[----:B------:R-:W-:Y:S01]  /*5040*/  ISETP.GT.AND P3, PT, R0, RZ, P0 ;  /* 0x000000ff0000720c */ /* 0x000fe20000764270 */
[-C--:B0-----:R-:W-:Y:S01]  /*5050*/  FMUL R11, R38, R88.reuse ;  /* 0x00000058260b7220 */ /* 0x081fe20000400000 */
[----:B------:R-:W-:Y:S01]  /*5060*/  ISETP.GT.AND P0, PT, R0, 0x8, P0 ;  /* 0x000000080000780c */ /* 0x000fe20000704270 */
[-C--:B------:R-:W-:Y:S01]  /*5070*/  FMUL R59, R59, R88.reuse ;  /* 0x000000583b3b7220 */ /* 0x080fe20000400000 */
[-C--:B------:R-:W-:Y:S01]  /*5080*/  FMUL R61, R61, R88.reuse ;  /* 0x000000583d3d7220 */ /* 0x080fe20000400000 */
[----:B------:R0:W-:Y:S01]  /*5090*/  @P1 STG.E desc[UR54][R4.64+0x40], R7 ;  /* 0x0000400704001986 */ /* 0x0001e2000c101936 */
[----:B------:R-:W-:Y:S01]  /*50a0*/  ISETP.GT.AND P1, PT, R18, 0x20, PT ;  /* 0x000000201200780c */ /* 0x000fe20003f24270 */
[-C--:B-1----:R-:W-:Y:S01]  /*50b0*/  FMUL R9, R36, R88.reuse ;  /* 0x0000005824097220 */ /* 0x082fe20000400000 */
[-C--:B------:R-:W-:Y:S01]  /*50c0*/  FMUL R63, R63, R88.reuse ;  /* 0x000000583f3f7220 */ /* 0x080fe20000400000 */
[----:B------:R-:W-:Y:S01]  /*50d0*/  @P2 STG.E desc[UR54][R4.64+0x44], R35 ;  /* 0x0000442304002986 */ /* 0x000fe2000c101936 */
[----:B------:R-:W-:Y:S01]  /*50e0*/  ISETP.GT.AND P2, PT, R0, 0x8, P5 ;  /* 0x000000080000780c */ /* 0x000fe20002f44270 */
[-C--:B------:R-:W-:Y:S01]  /*50f0*/  FMUL R65, R65, R88.reuse ;  /* 0x0000005841417220 */ /* 0x080fe20000400000 */
[----:B------:R-:W-:Y:S01]  /*5100*/  ISETP.GT.AND P5, PT, R18, 0x21, PT ;  /* 0x000000211200780c */ /* 0x000fe20003fa4270 */
[----:B------:R1:W-:Y:S01]  /*5110*/  @P4 STG.E desc[UR54][R2.64+0x60], R9 ;  /* 0x0000600902004986 */ /* 0x0003e2000c101936 */
[C---:B------:R-:W-:Y:S01]  /*5120*/  ISETP.GT.AND P4, PT, R0.reuse, RZ, P1 ;  /* 0x000000ff0000720c */ /* 0x040fe20000f84270 */
[-C--:B------:R-:W-:Y:S01]  /*5130*/  FMUL R67, R67, R88.reuse ;  /* 0x0000005843437220 */ /* 0x080fe20000400000 */
[C---:B------:R-:W-:Y:S01]  /*5140*/  ISETP.GT.AND P1, PT, R0.reuse, 0x8, P1 ;  /* 0x000000080000780c */ /* 0x040fe20000f24270 */
[----:B------:R-:W-:Y:S01]  /*5150*/  @P3 STG.E desc[UR54][R2.64+0x64], R37 ;  /* 0x0000642502003986 */ /* 0x000fe2000c101936 */
[----:B------:R-:W-:Y:S01]  /*5160*/  ISETP.GT.AND P3, PT, R0, RZ, P5 ;  /* 0x000000ff0000720c */ /* 0x000fe20002f64270 */
[-C--:B0-----:R-:W-:Y:S01]  /*5170*/  FMUL R7, R40, R88.reuse ;  /* 0x0000005828077220 */ /* 0x081fe20000400000 */
[-C--:B------:R-:W-:Y:S01]  /*5180*/  FMUL R69, R69, R88.reuse ;  /* 0x0000005845457220 */ /* 0x080fe20000400000 */
[-C--:B------:R-:W-:Y:S01]  /*5190*/  FMUL R71, R71, R88.reuse ;  /* 0x0000005847477220 */ /* 0x080fe20000400000 */
[-C--:B------:R-:W-:Y:S01]  /*51a0*/  FMUL R73, R73, R88.reuse ;  /* 0x0000005849497220 */ /* 0x080fe20000400000 */
[----:B------:R0:W-:Y:S01]  /*51b0*/  @P2 STG.E desc[UR54][R4.64+0x60], R11 ;  /* 0x0000600b04002986 */ /* 0x0001e2000c101936 */
[----:B------:R-:W-:Y:S01]  /*51c0*/  ISETP.GT.AND P2, PT, R0, 0x8, P5 ;  /* 0x000000080000780c */ /* 0x000fe20002f44270 */
[-C--:B-1----:R-:W-:Y:S01]  /*51d0*/  FMUL R9, R42, R88.reuse ;  /* 0x000000582a097220 */ /* 0x082fe20000400000 */
[C---:B------:R-:W-:Y:S01]  /*51e0*/  ISETP.GT.AND P5, PT, R18.reuse, 0x28, PT ;  /* 0x000000281200780c */ /* 0x040fe20003fa4270 */
        /* <DEDUP_REMOVED lines=12> */
[----:B------:R0:W-:Y:S01]  /*52b0*/  @P1 STG.E desc[UR54][R4.64+0x80], R9 ;  /* 0x0000800904001986 */ /* 0x0001e2000c101936 */
[----:B------:R-:W-:Y:S01]  /*52c0*/  ISETP.GT.AND P1, PT, R18, 0x30, PT ;  /* 0x000000301200780c */ /* 0x000fe20003f24270 */
[-C--:B------:R-:W-:Y:S01]  /*52d0*/  FMUL R83, R83, R88.reuse ;  /* 0x0000005853537220 */ /* 0x080fe20000400000 */
[-C--:B------:R-:W-:Y:S01]  /*52e0*/  FMUL R85, R85, R88.reuse ;  /* 0x0000005855557220 */ /* 0x080fe20000400000 */
[----:B------:R-:W-:Y:S01]  /*52f0*/  @P2 STG.E desc[UR54][R4.64+0x84], R43 ;  /* 0x0000842b04002986 */ /* 0x000fe2000c101936 */
[-C--:B-1----:R-:W-:Y:S01]  /*5300*/  FMUL R7, R44, R88.reuse ;  /* 0x000000582c077220 */ /* 0x082fe20000400000 */
[----:B------:R-:W-:Y:S01]  /*5310*/  ISETP.GT.AND P2, PT, R0, 0x8, P5 ;  /* 0x000000080000780c */ /* 0x000fe20002f44270 */
[----:B------:R-:W-:Y:S01]  /*5320*/  FMUL R87, R87, R88 ;  /* 0x0000005857577220 */ /* 0x000fe20000400000 */
[----:B------:R-:W-:-:S02]  /*5330*/  ISETP.GT.AND P5, PT, R18, 0x31, PT ;  /* 0x000000311200780c */ /* 0x000fc40003fa4270 */
[----:B------:R1:W-:Y:S01]  /*5340*/  @P4 STG.E desc[UR54][R2.64+0xa0], R7 ;  /* 0x0000a00702004986 */ /* 0x0003e2000c101936 */
[----:B------:R-:W-:Y:S01]  /*5350*/  ISETP.GT.AND P4, PT, R0, RZ, P1 ;  /* 0x000000ff0000720c */ /* 0x000fe20000f84270 */
[----:B0-----:R-:W-:Y:S01]  /*5360*/  FMUL R9, R48, R88 ;  /* 0x0000005830097220 */ /* 0x001fe20000400000 */
[C---:B------:R-:W-:Y:S01]  /*5370*/  ISETP.GT.AND P1, PT, R0.reuse, 0x8, P1 ;  /* 0x000000080000780c */ /* 0x040fe20000f24270 */
[----:B------:R-:W-:Y:S01]  /*5380*/  @P3 STG.E desc[UR54][R2.64+0xa4], R45 ;  /* 0x0000a42d02003986 */ /* 0x000fe2000c101936 */
[----:B------:R-:W-:-:S04]  /*5390*/  ISETP.GT.AND P3, PT, R0, RZ, P5 ;  /* 0x000000ff0000720c */ /* 0x000fc80002f64270 */
[----:B------:R0:W-:Y:S01]  /*53a0*/  @P2 STG.E desc[UR54][R4.64+0xa0], R11 ;  /* 0x0000a00b04002986 */ /* 0x0001e2000c101936 */
[----:B------:R-:W-:Y:S02]  /*53b0*/  ISETP.GT.AND P2, PT, R0, 0x8, P5 ;  /* 0x000000080000780c */ /* 0x000fe40002f44270 */
[C---:B------:R-:W-:Y:S01]  /*53c0*/  ISETP.GT.AND P5, PT, R18.reuse, 0x38, PT ;  /* 0x000000381200780c */ /* 0x040fe20003fa4270 */
[----:B------:R-:W-:Y:S01]  /*53d0*/  @P0 STG.E desc[UR54][R4.64+0xa4], R47 ;  /* 0x0000a42f04000986 */ /* 0x000fe2000c101936 */
[----:B------:R-:W-:Y:S01]  /*53e0*/  ISETP.GT.AND P0, PT, R18, 0x39, PT ;  /* 0x000000391200780c */ /* 0x000fe20003f04270 */
[----:B-1----:R-:W-:Y:S02]  /*53f0*/  FMUL R7, R50, R88 ;  /* 0x0000005832077220 */ /* 0x002fe40000400000 */
[----:B------:R1:W-:Y:S01]  /*5400*/  @P4 STG.E desc[UR54][R2.64+0xc0], R9 ;  /* 0x0000c00902004986 */ /* 0x0003e2000c101936 */
[----:B------:R-:W-:-:S03]  /*5410*/  ISETP.GT.AND P4, PT, R0, RZ, P5 ;  /* 0x000000ff0000720c */ /* 0x000fc60002f84270 */
[----:B------:R-:W-:Y:S01]  /*5420*/  @P3 STG.E desc[UR54][R2.64+0xc4], R49 ;  /* 0x0000c43102003986 */ /* 0x000fe2000c101936 */
[----:B------:R-:W-:Y:S01]  /*5430*/  ISETP.GT.AND P3, PT, R0, RZ, P0 ;  /* 0x000000ff0000720c */ /* 0x000fe20000764270 */
[----:B0-----:R-:W-:Y:S01]  /*5440*/  FMUL R11, R54, R88 ;  /* 0x00000058360b7220 */ /* 0x001fe20000400000 */
[----:B------:R-:W-:Y:S01]  /*5450*/  ISETP.GT.AND P0, PT, R0, 0x8, P0 ;  /* 0x000000080000780c */ /* 0x000fe20000704270 */
[----:B------:R0:W-:Y:S01]  /*5460*/  @P1 STG.E desc[UR54][R4.64+0xc0], R7 ;  /* 0x0000c00704001986 */ /* 0x0001e2000c101936 */
[----:B------:R-:W-:-:S03]  /*5470*/  ISETP.GT.AND P1, PT, R18, 0x40, PT ;  /* 0x000000401200780c */ /* 0x000fc60003f24270 */
[----:B------:R-:W-:Y:S01]  /*5480*/  @P2 STG.E desc[UR54][R4.64+0xc4], R51 ;  /* 0x0000c43304002986 */ /* 0x000fe2000c101936 */
[-C--:B-1----:R-:W-:Y:S01]  /*5490*/  FMUL R9, R52, R88.reuse ;  /* 0x0000005834097220 */ /* 0x082fe20000400000 */
[----:B------:R-:W-:Y:S02]  /*54a0*/  ISETP.GT.AND P2, PT, R0, 0x8, P5 ;  /* 0x000000080000780c */ /* 0x000fe40002f44270 */
[----:B------:R-:W-:Y:S02]  /*54b0*/  ISETP.GT.AND P5, PT, R18, 0x41, PT ;  /* 0x000000411200780c */ /* 0x000fe40003fa4270 */
        /* <DEDUP_REMOVED lines=35> */
[-C--:B-1----:R-:W-:Y:S02]  /*56f0*/  FMUL R7, R66, R88.reuse ;  /* 0x0000005842077220 */ /* 0x082fe40000400000 */
[----:B------:R1:W-:Y:S01]  /*5700*/  @P4 STG.E desc[UR54][R2.64+0x140], R9 ;  /* 0x0001400902004986 */ /* 0x0003e2000c101936 */
[C---:B------:R-:W-:Y:S02]  /*5710*/  ISETP.GT.AND P4, PT, R0.reuse, RZ, P5 ;  /* 0x000000ff0000720c */ /* 0x040fe40002f84270 */
[C---:B------:R-:W-:Y:S01]  /*5720*/  ISETP.GT.AND P5, PT, R0.reuse, 0x8, P5 ;  /* 0x000000080000780c */ /* 0x040fe20002fa4270 */
[----:B------:R-:W-:Y:S01]  /*5730*/  @P3 STG.E desc[UR54][R2.64+0x144], R65 ;  /* 0x0001444102003986 */ /* 0x000fe2000c101936 */
[----:B------:R-:W-:Y:S01]  /*5740*/  ISETP.GT.AND P3, PT, R0, RZ, P0 ;  /* 0x000000ff0000720c */ /* 0x000fe20000764270 */
[-C--:B0-----:R-:W-:Y:S01]  /*5750*/  FMUL R11, R70, R88.reuse ;  /* 0x00000058460b7220 */ /* 0x081fe20000400000 */
[----:B------:R-:W-:Y:S01]  /*5760*/  ISETP.GT.AND P0, PT, R0, 0x8, P0 ;  /* 0x000000080000780c */ /* 0x000fe20000704270 */
[----:B------:R0:W-:Y:S01]  /*5770*/  @P1 STG.E desc[UR54][R4.64+0x140], R7 ;  /* 0x0001400704001986 */ /* 0x0001e2000c101936 */
[----:B------:R-:W-:Y:S01]  /*5780*/  ISETP.GT.AND P1, PT, R18, 0x60, PT ;  /* 0x000000601200780c */ /* 0x000fe20003f24270 */
[----:B-1----:R-:W-:-:S02]  /*5790*/  FMUL R9, R68, R88 ;  /* 0x0000005844097220 */ /* 0x002fc40000400000 */
[----:B------:R-:W-:Y:S01]  /*57a0*/  @P2 STG.E desc[UR54][R4.64+0x144], R67 ;  /* 0x0001444304002986 */ /* 0x000fe2000c101936 */
[----:B------:R-:W-:-:S03]  /*57b0*/  ISETP.GT.AND P2, PT, R0, RZ, P1 ;  /* 0x000000ff0000720c */ /* 0x000fc60000f44270 */
[----:B------:R1:W-:Y:S01]  /*57c0*/  @P4 STG.E desc[UR54][R2.64+0x160], R9 ;  /* 0x0001600902004986 */ /* 0x0003e2000c101936 */
[----:B------:R-:W-:Y:S01]  /*57d0*/  ISETP.GT.AND P4, PT, R18, 0x61, PT ;  /* 0x000000611200780c */ /* 0x000fe20003f84270 */
[----:B0-----:R-:W-:Y:S02]  /*57e0*/  FMUL R7, R72, R88 ;  /* 0x0000005848077220 */ /* 0x001fe40000400000 */
[----:B------:R-:W-:Y:S01]  /*57f0*/  @P3 STG.E desc[UR54][R2.64+0x164], R69 ;  /* 0x0001644502003986 */ /* 0x000fe2000c101936 */
[----:B------:R-:W-:-:S03]  /*5800*/  ISETP.GT.AND P3, PT, R0, RZ, P4 ;  /* 0x000000ff0000720c */ /* 0x000fc60002764270 */
[----:B------:R0:W-:Y:S01]  /*5810*/  @P5 STG.E desc[UR54][R4.64+0x160], R11 ;  /* 0x0001600b04005986 */ /* 0x0001e2000c101936 */
[----:B------:R-:W-:-:S03]  /*5820*/  ISETP.GT.AND P5, PT, R0, 0x8, P4 ;  /* 0x000000080000780c */ /* 0x000fc600027a4270 */
[----:B------:R-:W-:Y:S01]  /*5830*/  @P0 STG.E desc[UR54][R4.64+0x164], R71 ;  /* 0x0001644704000986 */ /* 0x000fe2000c101936 */
[----:B------:R-:W-:Y:S01]  /*5840*/  ISETP.GT.AND P0, PT, R0, 0x8, P1 ;  /* 0x000000080000780c */ /* 0x000fe20000f04270 */
[-C--:B-1----:R-:W-:Y:S01]  /*5850*/  FMUL R9, R74, R88.reuse ;  /* 0x000000584a097220 */ /* 0x082fe20000400000 */
[C---:B------:R-:W-:Y:S01]  /*5860*/  ISETP.GT.AND P1, PT, R18.reuse, 0x68, PT ;  /* 0x000000681200780c */ /* 0x040fe20003f24270 */
[----:B------:R1:W-:Y:S01]  /*5870*/  @P2 STG.E desc[UR54][R2.64+0x180], R7 ;  /* 0x0001800702002986 */ /* 0x0003e2000c101936 */
[----:B------:R-:W-:Y:S02]  /*5880*/  ISETP.GT.AND P2, PT, R18, 0x69, PT ;  /* 0x000000691200780c */ /* 0x000fe40003f44270 */
[C---:B------:R-:W-:Y:S01]  /*5890*/  ISETP.GT.AND P4, PT, R0.reuse, RZ, P1 ;  /* 0x000000ff0000720c */ /* 0x040fe20000f84270 */
[----:B------:R-:W-:Y:S01]  /*58a0*/  @P3 STG.E desc[UR54][R2.64+0x184], R73 ;  /* 0x0001844902003986 */ /* 0x000fe2000c101936 */
[----:B------:R-:W-:Y:S01]  /*58b0*/  ISETP.GT.AND P3, PT, R0, RZ, P2 ;  /* 0x000000ff0000720c */ /* 0x000fe20001764270 */
[----:B0-----:R-:W-:Y:S01]  /*58c0*/  FMUL R11, R80, R88 ;  /* 0x00000058500b7220 */ /* 0x001fe20000400000 */
[----:B------:R-:W-:-:S02]  /*58d0*/  ISETP.GT.AND P1, PT, R0, 0x8, P1 ;  /* 0x000000080000780c */ /* 0x000fc40000f24270 */
[----:B------:R-:W-:Y:S01]  /*58e0*/  ISETP.GT.AND P2, PT, R0, 0x8, P2 ;  /* 0x000000080000780c */ /* 0x000fe20001744270 */
[----:B------:R0:W-:Y:S01]  /*58f0*/  @P0 STG.E desc[UR54][R4.64+0x180], R9 ;  /* 0x0001800904000986 */ /* 0x0001e2000c101936 */
[----:B------:R-:W-:Y:S01]  /*5900*/  ISETP.GT.AND P0, PT, R18, 0x70, PT ;  /* 0x000000701200780c */ /* 0x000fe20003f04270 */
[----:B-1----:R-:W-:Y:S02]  /*5910*/  FMUL R7, R76, R88 ;  /* 0x000000584c077220 */ /* 0x002fe40000400000 */
[----:B------:R-:W-:Y:S01]  /*5920*/  @P5 STG.E desc[UR54][R4.64+0x184], R75 ;  /* 0x0001844b04005986 */ /* 0x000fe2000c101936 */
[----:B------:R-:W-:Y:S02]  /*5930*/  ISETP.GT.AND P6, PT, R0, RZ, P0 ;  /* 0x000000ff0000720c */ /* 0x000fe400007c4270 */
[C---:B------:R-:W-:Y:S01]  /*5940*/  ISETP.GT.AND P5, PT, R18.reuse, 0x78, PT ;  /* 0x000000781200780c */ /* 0x040fe20003fa4270 */
[----:B------:R1:W-:Y:S01]  /*5950*/  @P4 STG.E desc[UR54][R2.64+0x1a0], R7 ;  /* 0x0001a00702004986 */ /* 0x0003e2000c101936 */
[----:B------:R-:W-:-:S02]  /*5960*/  ISETP.GT.AND P4, PT, R18, 0x79, PT ;  /* 0x000000791200780c */ /* 0x000fc40003f84270 */
[----:B------:R-:W-:Y:S01]  /*5970*/  ISETP.GT.AND P0, PT, R0, 0x8, P0 ;  /* 0x000000080000780c */ /* 0x000fe20000704270 */
[----:B0-----:R-:W-:Y:S01]  /*5980*/  FMUL R9, R78, R88 ;  /* 0x000000584e097220 */ /* 0x001fe20000400000 */
[----:B------:R-:W-:Y:S01]  /*5990*/  @P3 STG.E desc[UR54][R2.64+0x1a4], R77 ;  /* 0x0001a44d02003986 */ /* 0x000fe2000c101936 */
[----:B------:R-:W-:-:S03]  /*59a0*/  ISETP.GT.AND P3, PT, R18, 0x71, PT ;  /* 0x000000711200780c */ /* 0x000fc60003f64270 */
[----:B------:R0:W-:Y:S01]  /*59b0*/  @P1 STG.E desc[UR54][R4.64+0x1a0], R9 ;  /* 0x0001a00904001986 */ /* 0x0001e2000c101936 */
[C---:B------:R-:W-:Y:S02]  /*59c0*/  ISETP.GT.AND P1, PT, R0.reuse, RZ, P3 ;  /* 0x000000ff0000720c */ /* 0x040fe40001f24270 */
[C---:B------:R-:W-:Y:S01]  /*59d0*/  ISETP.GT.AND P3, PT, R0.reuse, 0x8, P3 ;  /* 0x000000080000780c */ /* 0x040fe20001f64270 */
[----:B------:R-:W-:Y:S01]  /*59e0*/  @P2 STG.E desc[UR54][R4.64+0x1a4], R79 ;  /* 0x0001a44f04002986 */ /* 0x000fe2000c101936 */
[----:B------:R-:W-:Y:S01]  /*59f0*/  ISETP.GT.AND P2, PT, R0, RZ, P5 ;  /* 0x000000ff0000720c */ /* 0x000fe20002f44270 */
[-C--:B-1----:R-:W-:Y:S01]  /*5a00*/  FMUL R7, R82, R88.reuse ;  /* 0x0000005852077220 */ /* 0x082fe20000400000 */
[C---:B------:R-:W-:Y:S01]  /*5a10*/  ISETP.GT.AND P5, PT, R0.reuse, 0x8, P5 ;  /* 0x000000080000780c */ /* 0x040fe20002fa4270 */
[----:B------:R1:W-:Y:S01]  /*5a20*/  @P6 STG.E desc[UR54][R2.64+0x1c0], R11 ;  /* 0x0001c00b02006986 */ /* 0x0003e2000c101936 */
[C---:B------:R-:W-:Y:S02]  /*5a30*/  ISETP.GT.AND P6, PT, R0.reuse, RZ, P4 ;  /* 0x000000ff0000720c */ /* 0x040fe400027c4270 */
[----:B------:R-:W-:Y:S01]  /*5a40*/  ISETP.GT.AND P4, PT, R0, 0x8, P4 ;  /* 0x000000080000780c */ /* 0x000fe20002784270 */
[----:B0-----:R-:W-:-:S02]  /*5a50*/  FMUL R9, R84, R88 ;  /* 0x0000005854097220 */ /* 0x001fc40000400000 */
[----:B------:R-:W-:Y:S04]  /*5a60*/  @P1 STG.E desc[UR54][R2.64+0x1c4], R81 ;  /* 0x0001c45102001986 */ /* 0x000fe8000c101936 */
[----:B------:R-:W-:Y:S01]  /*5a70*/  @P0 STG.E desc[UR54][R4.64+0x1c0], R7 ;  /* 0x0001c00704000986 */ /* 0x000fe2000c101936 */
[----:B-1----:R-:W-:-:S03]  /*5a80*/  FMUL R11, R86, R88 ;  /* 0x00000058560b7220 */ /* 0x002fc60000400000 */
[----:B------:R-:W-:Y:S04]  /*5a90*/  @P3 STG.E desc[UR54][R4.64+0x1c4], R83 ;  /* 0x0001c45304003986 */ /* 0x000fe8000c101936 */
[----:B------:R-:W-:Y:S04]  /*5aa0*/  @P2 STG.E desc[UR54][R2.64+0x1e0], R9 ;  /* 0x0001e00902002986 */ /* 0x000fe8000c101936 */
[----:B------:R0:W-:Y:S02]  /*5ab0*/  @P6 STG.E desc[UR54][R2.64+0x1e4], R85 ;  /* 0x0001e45502006986 */ /* 0x0001e4000c101936 */
[----:B0-----:R-:W-:-:S02]  /*5ac0*/  @P5 IMAD.MOV.U32 R2, RZ, RZ, R4 ;  /* 0x000000ffff025224 */ /* 0x001fc400078e0004 */
[----:B------:R-:W-:-:S05]  /*5ad0*/  @P5 IMAD.MOV.U32 R3, RZ, RZ, R5 ;  /* 0x000000ffff035224 */ /* 0x000fca00078e0005 */
[----:B------:R0:W-:Y:S04]  /*5ae0*/  @P5 STG.E desc[UR54][R2.64+0x1e0], R11 ;  /* 0x0001e00b02005986 */ /* 0x0001e8000c101936 */
[----:B------:R0:W-:Y:S02]  /*5af0*/  @P4 STG.E desc[UR54][R4.64+0x1e4], R87 ;  /* 0x0001e45704004986 */ /* 0x0001e4000c101936 */
.L_x_161:
[----:B------:R-:W-:Y:S05]  /*5b00*/  BSYNC B0 ;  /* 0x0000000000007941 */ /* 0x000fea0003800000 */
.L_x_35:
[----:B0-----:R-:W-:Y:S01]  /*5b10*/  IMAD.U32 R2, RZ, RZ, UR52 ;  /* 0x00000034ff027e24 */ /* 0x001fe2000f8e00ff */
[----:B------:R-:W-:Y:S01]  /*5b20*/  ULDC.64 UR4, c[0x0][0x650] ;  /* 0x0001940000047ab9 */ /* 0x000fe20000000a00 */
[----:B------:R-:W-:Y:S01]  /*5b30*/  IMAD.U32 R3, RZ, RZ, UR53 ;  /* 0x00000035ff037e24 */ /* 0x000fe2000f8e00ff */
[----:B------:R0:W-:Y:S01]  /*5b40*/  SYNCS.ARRIVE.TRANS64.A1T0 RZ, [R98+UR50], RZ ;  /* 0x000000ff62ff79a7 */ /* 0x0001e20008100032 */
[----:B------:R-:W-:Y:S01]  /*5b50*/  PRMT R0, RZ, 0x7610, R0 ;  /* 0x00007610ff007816 */ /* 0x000fe20000000000 */
[----:B------:R-:W-:Y:S01]  /*5b60*/  IMAD.MOV.U32 R18, RZ, RZ, -0x1 ;  /* 0xffffffffff127424 */ /* 0x000fe200078e00ff */
[----:B------:R-:W-:Y:S01]  /*5b70*/  LEA R16, P0, R2, R16, 0x1 ;  /* 0x0000001002107211 */ /* 0x000fe200078008ff */
[----:B------:R-:W-:Y:S02]  /*5b80*/  IMAD.MOV.U32 R2, RZ, RZ, -0x1 ;  /* 0xffffffffff027424 */ /* 0x000fe400078e00ff */
[----:B------:R-:W-:Y:S01]  /*5b90*/  IMAD.MOV.U32 R19, RZ, RZ, -0x1 ;  /* 0xffffffffff137424 */ /* 0x000fe200078e00ff */
[----:B------:R-:W-:-:S02]  /*5ba0*/  IADD3.X R17, R17, UR41, RZ, P0, !PT ;  /* 0x0000002911117c10 */ /* 0x000fc400087fe4ff */
[----:B------:R-:W-:-:S04]  /*5bb0*/  ISETP.GE.U32.AND P0, PT, R16, UR4, PT ;  /* 0x0000000410007c0c */ /* 0x000fc8000bf06070 */
[----:B------:R-:W-:-:S13]  /*5bc0*/  ISETP.GE.U32.AND.EX P0, PT, R17, UR5, PT, P0 ;  /* 0x0000000511007c0c */ /* 0x000fda000bf06100 */
[----:B0-----:R-:W-:Y:S05]  /*5bd0*/  @P0 BRA `(.L_x_162) ;  /* 0x0000000400700947 */ /* 0x001fea0003800000 */
[----:B------:R-:W0:Y:S01]  /*5be0*/  S2UR UR7, SR_CTAID.X ;  /* 0x00000000000779c3 */ /* 0x000e220000002500 */
[----:B------:R-:W-:Y:S01]  /*5bf0*/  ULDC.64 UR4, c[0x0][0x628] ;  /* 0x00018a0000047ab9 */ /* 0x000fe20000000a00 */
[----:B------:R-:W-:Y:S01]  /*5c00*/  ULDC UR6, c[0x0][0x150] ;  /* 0x0000540000067ab9 */ /* 0x000fe20000000800 */
[----:B------:R-:W-:Y:S01]  /*5c10*/  ISETP.NE.U32.AND P0, PT, RZ, UR4, PT ;  /* 0x00000004ff007c0c */ /* 0x000fe2000bf05070 */
[----:B------:R-:W-:Y:S01]  /*5c20*/  ULDC UR15, c[0x0][0x630] ;  /* 0x00018c00000f7ab9 */ /* 0x000fe20000000800 */
[C---:B------:R-:W-:Y:S02]  /*5c30*/  R2UR UR17, R16.reuse ;  /* 0x00000000101172ca */ /* 0x040fe400000e0000 */
[----:B------:R-:W-:Y:S01]  /*5c40*/  ISETP.NE.AND.EX P0, PT, RZ, UR5, PT, P0 ;  /* 0x00000005ff007c0c */ /* 0x000fe2000bf05300 */
[----:B------:R-:W1:Y:S01]  /*5c50*/  S2UR UR16, SR_CTAID.Y ;  /* 0x00000000001079c3 */ /* 0x000e620000002600 */
[----:B------:R-:W-:Y:S02]  /*5c60*/  R2UR UR12, R16 ;  /* 0x00000000100c72ca */ /* 0x000fe400000e0000 */
[----:B------:R-:W-:-:S02]  /*5c70*/  R2UR UR13, R17 ;  /* 0x00000000110d72ca */ /* 0x000fc400000e0000 */
[----:B0-----:R-:W-:-:S05]  /*5c80*/  I2FP.F32.U32 R0, UR7 ;  /* 0x0000000700007c45 */ /* 0x001fca0008201000 */
[----:B------:R-:W-:Y:S01]  /*5c90*/  FMUL R0, R0, UR6 ;  /* 0x0000000600007c20 */ /* 0x000fe20008400000 */
[----:B------:R-:W-:Y:S01]  /*5ca0*/  ULDC UR6, c[0x0][0x154] ;  /* 0x0000550000067ab9 */ /* 0x000fe20000000800 */
[----:B-1----:R-:W-:-:S04]  /*5cb0*/  I2FP.F32.U32 R2, UR16 ;  /* 0x0000001000027c45 */ /* 0x002fc80008201000 */
[----:B------:R-:W0:Y:S01]  /*5cc0*/  F2I.U32.TRUNC.NTZ R0, R0 ;  /* 0x0000000000007305 */ /* 0x000e22000020f000 */
[----:B------:R-:W-:Y:S01]  /*5cd0*/  FMUL R2, R2, UR6 ;  /* 0x0000000602027c20 */ /* 0x000fe20008400000 */
[----:B------:R-:W-:Y:S06]  /*5ce0*/  @!P0 BRA `(.L_x_163) ;  /* 0x0000000000308947 */ /* 0x000fec0003800000 */
        /* <DEDUP_REMOVED lines=12> */
.L_x_163:
[----:B------:R-:W-:Y:S01]  /*5db0*/  USHF.R.U64 UR6, UR12, UR15, UR13 ;  /* 0x0000000f0c067299 */ /* 0x000fe2000800120d */
[----:B------:R-:W-:Y:S01]  /*5dc0*/  R2UR UR5, R17 ;  /* 0x00000000110572ca */ /* 0x000fe200000e0000 */
[----:B------:R-:W-:Y:S01]  /*5dd0*/  USHF.R.U32.HI UR4, URZ, UR15, UR13 ;  /* 0x0000000f3f047299 */ /* 0x000fe2000801160d */
[----:B------:R-:W1:Y:S01]  /*5de0*/  F2I.U32.TRUNC.NTZ R2, R2 ;  /* 0x0000000200027305 */ /* 0x000e62000020f000 */
[----:B------:R-:W-:Y:S01]  /*5df0*/  UIADD3 UR9, UP0, URZ, -UR6, URZ ;  /* 0x800000063f097290 */ /* 0x000fe2000ff1e03f */
[----:B------:R-:W-:Y:S01]  /*5e00*/  ULDC.64 UR10, c[0x0][0x620] ;  /* 0x00018800000a7ab9 */ /* 0x000fe20000000a00 */
[----:B------:R-:W-:Y:S02]  /*5e10*/  ULDC UR14, c[0x0][0x608] ;  /* 0x00018200000e7ab9 */ /* 0x000fe40000000800 */
[----:B------:R-:W-:Y:S01]  /*5e20*/  UIADD3.X UR4, URZ, ~UR4, URZ, UP0, !UPT ;  /* 0x800000043f047290 */ /* 0x000fe200087fe43f */
[----:B------:R-:W-:Y:S01]  /*5e30*/  ULDC UR15, c[0x0][0x658] ;  /* 0x00019600000f7ab9 */ /* 0x000fe20000000800 */
[----:B------:R-:W-:-:S02]  /*5e40*/  ULDC UR12, c[0x0][0x144] ;  /* 0x00005100000c7ab9 */ /* 0x000fc40000000800 */
[----:B------:R-:W-:Y:S01]  /*5e50*/  UIMAD UR8, UR4, UR10, URZ ;  /* 0x0000000a040872a4 */ /* 0x000fe2000f8e023f */
[----:B------:R-:W-:Y:S02]  /*5e60*/  ULDC UR22, c[0x0][0x148] ;  /* 0x0000520000167ab9 */ /* 0x000fe40000000800 */
[----:B------:R-:W-:Y:S01]  /*5e70*/  UMOV UR4, UR17 ;  /* 0x0000001100047c82 */ /* 0x000fe20008000000 */
[----:B------:R-:W-:Y:S02]  /*5e80*/  UIMAD UR8, UR9, UR11, UR8 ;  /* 0x0000000b090872a4 */ /* 0x000fe4000f8e0208 */
[----:B------:R-:W-:Y:S01]  /*5e90*/  UIMAD.WIDE.U32 UR4, UR9, UR10, UR4 ;  /* 0x0000000a090472a5 */ /* 0x000fe2000f8e0004 */
[----:B0-----:R-:W-:Y:S01]  /*5ea0*/  R2UR UR9, R0 ;  /* 0x00000000000972ca */ /* 0x001fe200000e0000 */
[----:B------:R-:W-:Y:S01]  /*5eb0*/  ULDC UR20, c[0x0][0x648] ;  /* 0x0001920000147ab9 */ /* 0x000fe20000000800 */
[----:B-1----:R-:W-:Y:S01]  /*5ec0*/  R2UR UR13, R2 ;  /* 0x00000000020d72ca */ /* 0x002fe200000e0000 */
[----:B------:R-:W-:Y:S01]  /*5ed0*/  UIADD3 UR8, UR5, UR8, URZ ;  /* 0x0000000805087290 */ /* 0x000fe2000fffe03f */
[----:B------:R-:W-:-:S02]  /*5ee0*/  ULDC UR21, c[0x0][0x638] ;  /* 0x00018e0000157ab9 */ /* 0x000fc40000000800 */
[----:B------:R-:W-:Y:S02]  /*5ef0*/  ULDC UR5, c[0x0][0x618] ;  /* 0x0001860000057ab9 */ /* 0x000fe40000000800 */
[----:B------:R-:W-:Y:S02]  /*5f00*/  USHF.R.U64 UR10, UR4, UR5, UR8 ;  /* 0x00000005040a7299 */ /* 0x000fe40008001208 */
[----:B------:R-:W-:-:S03]  /*5f10*/  USHF.R.U32.HI UR8, URZ, UR5, UR8 ;  /* 0x000000053f087299 */ /* 0x000fc60008011608 */
[----:B------:R-:W-:Y:S01]  /*5f20*/  ULDC.64 UR4, c[0x0][0x640] ;  /* 0x0001900000047ab9 */ /* 0x000fe20000000a00 */
[----:B------:R-:W-:Y:S01]  /*5f30*/  USHF.R.U64 UR11, UR10, UR14, UR8 ;  /* 0x0000000e0a0b7299 */ /* 0x000fe20008001208 */
[----:B------:R-:W-:Y:S01]  /*5f40*/  ISETP.NE.U32.AND P0, PT, RZ, UR4, PT ;  /* 0x00000004ff007c0c */ /* 0x000fe2000bf05070 */
[----:B------:R-:W-:Y:S02]  /*5f50*/  USHF.R.U32.HI UR8, URZ, UR14, UR8 ;  /* 0x0000000e3f087299 */ /* 0x000fe40008011608 */
[----:B------:R-:W-:Y:S01]  /*5f60*/  UIADD3 UR9, -UR9, URZ, URZ ;  /* 0x0000003f09097290 */ /* 0x000fe2000fffe13f */
[----:B------:R-:W-:Y:S01]  /*5f70*/  ISETP.NE.AND.EX P0, PT, RZ, UR5, PT, P0 ;  /* 0x00000005ff007c0c */ /* 0x000fe2000bf05300 */
[----:B------:R-:W-:Y:S02]  /*5f80*/  USHF.R.U64 UR17, UR11, UR15, UR8 ;  /* 0x0000000f0b117299 */ /* 0x000fe40008001208 */
[----:B------:R-:W-:Y:S02]  /*5f90*/  UIADD3 UR18, -UR13, URZ, URZ ;  /* 0x0000003f0d127290 */ /* 0x000fe4000fffe13f */
[----:B------:R-:W-:-:S02]  /*5fa0*/  USHF.R.U32.HI UR15, URZ, UR15, UR8 ;  /* 0x0000000f3f0f7299 */ /* 0x000fc40008011608 */
[----:B------:R-:W-:Y:S01]  /*5fb0*/  UIMAD UR19, UR12, UR9, UR7 ;  /* 0x000000090c1372a4 */ /* 0x000fe2000f8e0207 */
[----:B------:R-:W-:-:S05]  /*5fc0*/  UMOV UR14, UR17 ;  /* 0x00000011000e7c82 */ /* 0x000fca0008000000 */
[----:B------:R-:W-:Y:S06]  /*5fd0*/  @!P0 BRA `(.L_x_164) ;  /* 0x0000000000288947 */ /* 0x000fec0003800000 */
        /* <DEDUP_REMOVED lines=10> */
.L_x_164:
[----:B------:R-:W-:Y:S01]  /*6080*/  UISETP.NE.AND UP0, UPT, UR38, URZ, UPT ;  /* 0x0000003f2600728c */ /* 0x000fe2000bf05270 */
[----:B------:R-:W-:Y:S01]  /*6090*/  IMAD.MOV.U32 R0, RZ, RZ, 0x1 ;  /* 0x00000001ff007424 */ /* 0x000fe200078e00ff */
[----:B------:R-:W-:Y:S01]  /*60a0*/  USHF.R.U64 UR5, UR14, UR20, UR15 ;  /* 0x000000140e057299 */ /* 0x000fe2000800120f */
[----:B------:R-:W-:Y:S01]  /*60b0*/  IMAD.U32 R19, RZ, RZ, UR6 ;  /* 0x00000006ff137e24 */ /* 0x000fe2000f8e00ff */
[----:B------:R-:W-:Y:S02]  /*60c0*/  ULOP3.LUT UR4, UR11, UR47, URZ, 0xc0, !UPT ;  /* 0x0000002f0b047292 */ /* 0x000fe4000f8ec03f */
[----:B------:R-:W-:Y:S02]  /*60d0*/  UIADD3 UR7, -UR5, URZ, URZ ;  /* 0x0000003f05077290 */ /* 0x000fe4000fffe13f */
[----:B------:R-:W-:Y:S02]  /*60e0*/  UIMAD UR4, UR44, UR5, UR4 ;  /* 0x000000052c0472a4 */ /* 0x000fe4000f8e0204 */
[----:B------:R-:W-:-:S02]  /*60f0*/  ULOP3.LUT UR10, UR10, UR43, URZ, 0xc0, !UPT ;  /* 0x0000002b0a0a7292 */ /* 0x000fc4000f8ec03f */
[----:B------:R-:W-:Y:S02]  /*6100*/  @UP0 UIMAD UR19, UR22, UR18, UR16 ;  /* 0x00000012161302a4 */ /* 0x000fe4000f8e0210 */
[----:B------:R-:W-:Y:S01]  /*6110*/  UIMAD UR5, UR7, UR21, UR17 ;  /* 0x00000015070572a4 */ /* 0x000fe2000f8e0211 */
[----:B------:R-:W-:Y:S02]  /*6120*/  ULDC UR8, c[0x0][0x600] ;  /* 0x0001800000087ab9 */ /* 0x000fe40000000800 */
[----:B------:R-:W-:Y:S01]  /*6130*/  ULDC UR7, c[0x0][0x610] ;  /* 0x0001840000077ab9 */ /* 0x000fe20000000800 */
[----:B------:R-:W-:Y:S02]  /*6140*/  UIMAD UR5, UR5, UR8, UR10 ;  /* 0x00000008050572a4 */ /* 0x000fe4000f8e020a */
[----:B------:R-:W-:-:S04]  /*6150*/  UIMAD UR4, UR4, UR7, UR19 ;  /* 0x00000007040472a4 */ /* 0x000fc8000f8e0213 */
[----:B------:R-:W-:Y:S02]  /*6160*/  USEL UR7, UR5, UR4, !UP0 ;  /* 0x0000000405077287 */ /* 0x000fe4000c000000 */
[----:B------:R-:W-:-:S04]  /*6170*/  USEL UR4, UR4, UR5, !UP0 ;  /* 0x0000000504047287 */ /* 0x000fc8000c000000 */
[----:B------:R-:W-:Y:S02]  /*6180*/  IMAD.U32 R2, RZ, RZ, UR7 ;  /* 0x00000007ff027e24 */ /* 0x000fe4000f8e00ff */
[----:B------:R-:W-:-:S07]  /*6190*/  IMAD.U32 R18, RZ, RZ, UR4 ;  /* 0x00000004ff127e24 */ /* 0x000fce000f8e00ff */
.L_x_162:
[----:B------:R-:W-:Y:S01]  /*61a0*/  UIADD3 UR45, UR36, UR45, URZ ;  /* 0x0000002d242d7290 */ /* 0x000fe2000fffe03f */
[----:B------:R-:W-:Y:S02]  /*61b0*/  LOP3.LUT P0, RZ, R0, 0xff, RZ, 0xc0, !PT ;  /* 0x000000ff00ff7812 */ /* 0x000fe4000780c0ff */
[----:B------:R-:W-:Y:S01]  /*61c0*/  LOP3.LUT R100, R100, 0x1, RZ, 0x3c, !PT ;  /* 0x0000000164647812 */ /* 0x000fe200078e3cff */
[----:B------:R-:W-:Y:S02]  /*61d0*/  USHF.R.U32.HI UR4, URZ, 0x2, UR45 ;  /* 0x000000023f047899 */ /* 0x000fe4000801162d */
[----:B------:R-:W-:Y:S02]  /*61e0*/  UISETP.GT.U32.AND UP0, UPT, UR45, 0x3, UPT ;  /* 0x000000032d00788c */ /* 0x000fe4000bf04070 */
[----:B------:R-:W-:Y:S02]  /*61f0*/  ULOP3.LUT UR4, UR4, 0x1, URZ, 0xc0, !UPT ;  /* 0x0000000104047892 */ /* 0x000fe4000f8ec03f */
[----:B------:R-:W-:-:S02]  /*6200*/  UISETP.LT.U32.AND UP0, UPT, UR36, 0x4, UP0 ;  /* 0x000000042400788c */ /* 0x000fc40008701070 */
[----:B------:R-:W-:Y:S02]  /*6210*/  UISETP.NE.U32.AND UP1, UPT, UR4, 0x1, UPT ;  /* 0x000000010400788c */ /* 0x000fe4000bf25070 */
[----:B------:R-:W-:Y:S02]  /*6220*/  USEL UR5, URZ, 0x1, !UP0 ;  /* 0x000000013f057887 */ /* 0x000fe4000c000000 */
[----:B------:R-:W-:Y:S02]  /*6230*/  UISETP.GT.U32.AND UP1, UPT, UR36, 0x3, !UP1 ;  /* 0x000000032400788c */ /* 0x000fe4000cf24070 */
[----:B------:R-:W-:Y:S02]  /*6240*/  ULOP3.LUT UR45, UR45, 0x3, URZ, 0xc0, !UPT ;  /* 0x000000032d2d7892 */ /* 0x000fe4000f8ec03f */
[----:B------:R-:W-:-:S04]  /*6250*/  USEL UR4, URZ, 0x1, !UP1 ;  /* 0x000000013f047887 */ /* 0x000fc8000c800000 */
[----:B------:R-:W-:Y:S01]  /*6260*/  ULOP3.LUT UR48, UR4, UR48, UR5, 0x96, !UPT ;  /* 0x0000003004307292 */ /* 0x000fe2000f8e9605 */
[----:B------:R-:W-:Y:S11]  /*6270*/  @P0 BRA `(.L_x_165) ;  /* 0xffffffb400780947 */ /* 0x000ff6000383ffff */
[----:B------:R-:W-:Y:S05]  /*6280*/  EXIT ;  /* 0x000000000000794d */ /* 0x000fea0003800000 */
.L_x_16:
[----:B------:R-:W-:-:S08]  /*6290*/  ISETP.NE.AND P0, PT, RZ, UR6, PT ;  /* 0x00000006ff007c0c */ /* 0x000fd0000bf05270 */
[----:B------:R-:W0:-:S00]  /*62a0*/  USETMAXREG.DEALLOC.CTAPOOL 0x28 ;  /* 0x00000028000079c8 */ /* 0x000e0000080e0500 */
[----:B------:R-:W-:Y:S05]  /*62b0*/  @P0 EXIT ;  /* 0x000000000000094d */ /* 0x000fea0003800000 */
[----:B0-----:R-:W-:Y:S01]  /*62c0*/  LOP3.LUT P0, RZ, R4, 0xff, RZ, 0xc0, !PT ;  /* 0x000000ff04ff7812 */ /* 0x001fe2000780c0ff */
[----:B------:R-:W-:Y:S02]  /*62d0*/  IMAD.MOV.U32 R9, RZ, RZ, 0x1 ;  /* 0x00000001ff097424 */ /* 0x000fe400078e00ff */
[----:B------:R-:W-:-:S10]  /*62e0*/  IMAD.MOV.U32 R8, RZ, RZ, RZ ;  /* 0x000000ffff087224 */ /* 0x000fd400078e00ff */
[----:B------:R-:W-:Y:S05]  /*62f0*/  @!P0 BRA `(.L_x_166) ;  /* 0x0000000c00a08947 */ /* 0x000fea0003800000 */
[----:B------:R-:W0:Y:S01]  /*6300*/  S2UR UR5, SR_CgaCtaId ;  /* 0x00000000000579c3 */ /* 0x000e220000008800 */
[----:B------:R-:W-:Y:S01]  /*6310*/  UMOV UR7, 0x1 ;  /* 0x0000000100077882 */ /* 0x000fe20000000000 */
[----:B------:R-:W-:Y:S01]  /*6320*/  LOP3.LUT P0, RZ, R0, 0x1f, RZ, 0xc0, !PT ;  /* 0x0000001f00ff7812 */ /* 0x000fe2000780c0ff */
[----:B------:R-:W-:Y:S01]  /*6330*/  ULDC UR13, c[0x0][0x658] ;  /* 0x00019600000d7ab9 */ /* 0x000fe20000000800 */
[----:B------:R-:W-:Y:S01]  /*6340*/  UMOV UR6, 0xffffffff ;  /* 0xffffffff00067882 */ /* 0x000fe20000000000 */
[----:B------:R-:W-:Y:S01]  /*6350*/  BSSY B0, `(.L_x_166) ;  /* 0x00000e2000007945 */ /* 0x000fe20003800000 */
[----:B------:R-:W-:Y:S01]  /*6360*/  USHF.L.U32 UR6, UR6, UR13, URZ ;  /* 0x0000000d06067299 */ /* 0x000fe2000800063f */
[C---:B------:R-:W-:Y:S01]  /*6370*/  ISETP.NE.AND P3, PT, R3.reuse, RZ, PT ;  /* 0x000000ff0300720c */ /* 0x040fe20003f65270 */
[----:B------:R-:W-:Y:S01]  /*6380*/  IMAD.MOV.U32 R0, RZ, RZ, 0x1 ;  /* 0x00000001ff007424 */ /* 0x000fe200078e00ff */
[----:B------:R-:W-:Y:S01]  /*6390*/  ISETP.NE.OR P0, PT, R3, RZ, !P0 ;  /* 0x000000ff0300720c */ /* 0x000fe20004705670 */
[----:B------:R-:W-:Y:S01]  /*63a0*/  IMAD.MOV.U32 R9, RZ, RZ, 0x1 ;  /* 0x00000001ff097424 */ /* 0x000fe200078e00ff */
[----:B------:R-:W-:Y:S01]  /*63b0*/  ULDC UR14, c[0x0][0x600] ;  /* 0x00018000000e7ab9 */ /* 0x000fe20000000800 */
[----:B------:R-:W-:Y:S01]  /*63c0*/  IMAD.MOV.U32 R8, RZ, RZ, RZ ;  /* 0x000000ffff087224 */ /* 0x000fe200078e00ff */
[----:B------:R-:W-:Y:S01]  /*63d0*/  UMOV UR29, 0x55 ;  /* 0x00000055001d7882 */ /* 0x000fe20000000000 */
[----:B------:R-:W-:-:S02]  /*63e0*/  UIADD3 UR46, UR37, 0x1, URZ ;  /* 0x00000001252e7890 */ /* 0x000fc4000fffe03f */
[----:B------:R-:W-:Y:S02]  /*63f0*/  ULOP3.LUT UR45, UR40, 0x2, URZ, 0xfc, !UPT ;  /* 0x00000002282d7892 */ /* 0x000fe4000f8efc3f */
[----:B------:R-:W-:Y:S02]  /*6400*/  UIADD3 UR14, UR14, -0x1, URZ ;  /* 0xffffffff0e0e7890 */ /* 0x000fe4000fffe03f */
[----:B------:R-:W-:Y:S02]  /*6410*/  USHF.L.U32 UR13, UR7, UR13, URZ ;  /* 0x0000000d070d7299 */ /* 0x000fe4000800063f */
[----:B------:R-:W-:Y:S02]  /*6420*/  ULOP3.LUT UR22, URZ, UR6, URZ, 0x33, !UPT ;  /* 0x000000063f167292 */ /* 0x000fe4000f8e333f */
[----:B0-----:R-:W-:Y:S02]  /*6430*/  ULOP3.LUT UR4, UR5, 0x1, URZ, 0xc0, !UPT ;  /* 0x0000000105047892 */ /* 0x001fe4000f8ec03f */
[----:B------:R-:W-:-:S02]  /*6440*/  USHF.R.U32.HI UR44, URZ, 0x1, UR5 ;  /* 0x000000013f2c7899 */ /* 0x000fc40008011605 */
[----:B------:R-:W-:Y:S02]  /*6450*/  USHF.L.U32 UR15, UR5, 0x6, URZ ;  /* 0x00000006050f7899 */ /* 0x000fe4000800063f */
[----:B------:R-:W-:Y:S02]  /*6460*/  USHF.L.U32 UR21, UR5, 0xb, URZ ;  /* 0x0000000b05157899 */ /* 0x000fe4000800063f */
[----:B------:R-:W-:Y:S02]  /*6470*/  ULOP3.LUT UR5, UR5, 0xfffffffe, URZ, 0xc0, !UPT ;  /* 0xfffffffe05057892 */ /* 0x000fe4000f8ec03f */
[----:B------:R-:W-:Y:S02]  /*6480*/  UISETP.GT.U32.AND UP0, UPT, UR4, 0xffff, UPT ;  /* 0x0000ffff0400788c */ /* 0x000fe4000bf04070 */
[----:B------:R-:W-:Y:S02]  /*6490*/  USHF.L.U32 UR23, UR7, UR5, URZ ;  /* 0x0000000507177299 */ /* 0x000fe4000800063f */
[----:B------:R-:W-:-:S02]  /*64a0*/  ULOP3.LUT UR5, UR5, 0x1, URZ, 0xfc, !UPT ;  /* 0x0000000105057892 */ /* 0x000fc4000f8efc3f */
[----:B------:R-:W-:Y:S02]  /*64b0*/  USEL UR4, UR4, 0xffff, !UP0 ;  /* 0x0000ffff04047887 */ /* 0x000fe4000c000000 */
[----:B------:R-:W-:Y:S02]  /*64c0*/  USHF.L.U32 UR5, UR7, UR5, URZ ;  /* 0x0000000507057299 */ /* 0x000fe4000800063f */
[----:B------:R-:W-:Y:S02]  /*64d0*/  ULOP3.LUT UR4, UR4, 0xffff, URZ, 0xc0, !UPT ;  /* 0x0000ffff04047892 */ /* 0x000fe4000f8ec03f */
[----:B------:R-:W-:Y:S02]  /*64e0*/  ULOP3.LUT UR15, UR15, 0x40, URZ, 0xc0, !UPT ;  /* 0x000000400f0f7892 */ /* 0x000fe4000f8ec03f */
[----:B------:R-:W-:Y:S02]  /*64f0*/  ULOP3.LUT UR21, UR21, 0x800, URZ, 0xc0, !UPT ;  /* 0x0000080015157892 */ /* 0x000fe4000f8ec03f */
[----:B------:R-:W-:-:S02]  /*6500*/  ULOP3.LUT UR23, UR23, UR5, URZ, 0xfc, !UPT ;  /* 0x0000000517177292 */ /* 0x000fc4000f8efc3f */
[----:B------:R-:W-:Y:S01]  /*6510*/  USHF.L.U32 UR29, UR29, UR4, URZ ;  /* 0x000000041d1d7299 */ /* 0x000fe2000800063f */
[----:B------:R-:W-:-:S11]  /*6520*/  ULDC.64 UR30, c[0x0][0x198] ;  /* 0x00006600001e7ab9 */ /* 0x000fd60000000a00 */
.L_x_178:
[----:B------:R-:W-:-:S03]  /*6530*/  UMOV UR4, 0xffffffff ;  /* 0xffffffff00047882 */ /* 0x000fc60000000000 */
[----:B------:R-:W-:Y:S05]  /*6540*/  BRA.DIV UR4, `(.L_x_167) ;  /* 0x0000001204247947 */ /* 0x000fea000b800000 */
[----:B------:R-:W-:-:S13]  /*6550*/  ELECT P6, URZ, PT ;  /* 0x00000000003f782f */ /* 0x000fda00038c0000 */
.L_x_191:
[----:B------:R-:W0:Y:S01]  /*6560*/  LDC R3, c[0x0][0x28c] ;  /* 0x0000a300ff037b82 */ /* 0x000e220000000800 */
[----:B------:R-:W-:Y:S01]  /*6570*/  BSSY B1, `(.L_x_168) ;  /* 0x000004a000017945 */ /* 0x000fe20003800000 */
[----:B0-----:R-:W-:-:S13]  /*6580*/  ISETP.LT.OR P6, PT, R3, 0x1, !P6 ;  /* 0x000000010300780c */ /* 0x001fda00077c1670 */
[----:B------:R-:W-:Y:S05]  /*6590*/  @P6 BRA `(.L_x_169) ;  /* 0x00000004001c6947 */ /* 0x000fea0003800000 */
[----:B------:R-:W-:Y:S01]  /*65a0*/  LEA R18, R18, UR44, 0x2 ;  /* 0x0000002c12127c11 */ /* 0x000fe2000f8e10ff */
[----:B------:R-:W-:Y:S01]  /*65b0*/  IMAD.MOV.U32 R11, RZ, RZ, RZ ;  /* 0x000000ffff0b7224 */ /* 0x000fe200078e00ff */
[----:B------:R-:W-:Y:S01]  /*65c0*/  LEA R6, R2, UR15, 0x7 ;  /* 0x0000000f02067c11 */ /* 0x000fe2000f8e38ff */
[----:B------:R-:W-:Y:S02]  /*65d0*/  IMAD.U32 R12, RZ, RZ, UR46 ;  /* 0x0000002eff0c7e24 */ /* 0x000fe4000f8e00ff */
[----:B------:R-:W-:Y:S02]  /*65e0*/  IMAD.MOV.U32 R2, RZ, RZ, R9 ;  /* 0x000000ffff027224 */ /* 0x000fe400078e0009 */
[----:B------:R-:W-:Y:S02]  /*65f0*/  IMAD.MOV.U32 R3, RZ, RZ, R8 ;  /* 0x000000ffff037224 */ /* 0x000fe400078e0008 */
[----:B------:R-:W-:-:S07]  /*6600*/  IMAD.SHL.U32 R18, R18, 0x10, RZ ;  /* 0x0000001012127824 */ /* 0x000fce00078e00ff */
.L_x_173:
[----:B------:R-:W0:Y:S01]  /*6610*/  S2R R5, SR_CgaCtaId ;  /* 0x0000000000057919 */ /* 0x000e220000008800 */
[----:B------:R-:W-:-:S04]  /*6620*/  MOV R4, 0x400 ;  /* 0x0000040000047802 */ /* 0x000fc80000000f00 */
[----:B0-----:R-:W-:Y:S02]  /*6630*/  LEA R10, R5, R4, 0x18 ;  /* 0x00000004050a7211 */ /* 0x001fe400078ec0ff */
[----:B------:R-:W-:Y:S01]  /*6640*/  SHF.L.U32 R4, R2, 0x1f, RZ ;  /* 0x0000001f02047819 */ /* 0x000fe200000006ff */
[----:B------:R-:W0:Y:S02]  /*6650*/  @!P3 LDC R5, c[0x0][0x500] ;  /* 0x00014000ff05bb82 */ /* 0x000e240000000800 */
[----:B------:R-:W-:-:S04]  /*6660*/  IMAD R7, R3, 0x8, R10 ;  /* 0x0000000803077824 */ /* 0x000fc800078e020a */
[----:B------:R-:W1:Y:S02]  /*6670*/  SYNCS.PHASECHK.TRANS64.TRYWAIT P1, [R7+URZ+0x20], R4 ;  /* 0x00002004070075a7 */ /* 0x000e64000802017f */
[----:B-1----:R-:W-:Y:S05]  /*6680*/  @!P1 BRA `(.L_x_170) ;  /* 0x0000000c00f49947 */ /* 0x002fea0003800000 */
.L_x_192:
[----:B------:R-:W-:Y:S01]  /*6690*/  UPRMT UR4, UR45, 0x9910, URZ ;  /* 0x000099102d047896 */ /* 0x000fe2000800003f */
[----:B0-----:R0:W-:Y:S03]  /*66a0*/  @!P3 SYNCS.ARRIVE.TRANS64 RZ, [R7+URZ], R5 ;  /* 0x0000000507ffb9a7 */ /* 0x0011e6000800003f */
[----:B------:R-:W-:-:S06]  /*66b0*/  UISETP.NE.AND UP0, UPT, UR4, 0x2, UPT ;  /* 0x000000020400788c */ /* 0x000fcc000bf05270 */
[----:B------:R-:W-:-:S13]  /*66c0*/  PLOP3.LUT P1, PT, PT, PT, UP0, 0x80, 0x0 ;  /* 0x000000000000781c */ /* 0x000fda0003f2f008 */
[----:B0-----:R-:W-:Y:S05]  /*66d0*/  @P1 BRA `(.L_x_171) ;  /* 0x0000000000041947 */ /* 0x001fea0003800000 */
[----:B------:R-:W-:Y:S01]  /*66e0*/  BPT.TRAP 0x1 ;  /* 0x000000040000795c */ /* 0x000fe20000300000 */
.L_x_171:
[----:B------:R-:W-:Y:S05]  /*66f0*/  @P0 BRA `(.L_x_172) ;  /* 0x0000000000040947 */ /* 0x000fea0003800000 */
[----:B------:R-:W-:Y:S01]  /*6700*/  BPT.TRAP 0x1 ;  /* 0x000000040000795c */ /* 0x000fe20000300000 */
.L_x_172:
[C---:B-1----:R-:W-:Y:S01]  /*6710*/  LEA R4, R3.reuse, UR44, 0x3 ;  /* 0x0000002c03047c11 */ /* 0x042fe2000f8e18ff */
[----:B------:R-:W-:Y:S01]  /*6720*/  VIADD R12, R12, 0xffffffff ;  /* 0xffffffff0c0c7836 */ /* 0x000fe20000000000 */
[----:B------:R-:W-:Y:S01]  /*6730*/  LEA R5, R3, UR21, 0xd ;  /* 0x0000001503057c11 */ /* 0x000fe2000f8e68ff */
[----:B------:R-:W-:Y:S01]  /*6740*/  UIADD3 UR4, UP0, UR30, 0xf0, URZ ;  /* 0x000000f01e047890 */ /* 0x000fe2000ff1e03f */
[----:B------:R-:W-:Y:S01]  /*6750*/  R2UR UR34, R11 ;  /* 0x000000000b2272ca */ /* 0x000fe200000e0000 */
[----:B------:R-:W-:Y:S01]  /*6760*/  IMAD.SHL.U32 R4, R4, 0x200, RZ ;  /* 0x0000020004047824 */ /* 0x000fe200078e00ff */
[----:B------:R-:W-:Y:S01]  /*6770*/  R2UR UR33, R7 ;  /* 0x00000000072172ca */ /* 0x000fe200000e0000 */
[--C-:B------:R-:W-:Y:S01]  /*6780*/  IMAD R5, R5, 0x4, R10.reuse ;  /* 0x0000000405057824 */ /* 0x100fe200078e020a */
[----:B------:R-:W-:Y:S01]  /*6790*/  R2UR UR36, R19 ;  /* 0x00000000132472ca */ /* 0x000fe200000e0000 */
[----:B------:R-:W-:Y:S01]  /*67a0*/  IMAD R4, R4, 0x4, R10 ;  /* 0x0000000404047824 */ /* 0x000fe200078e020a */
[----:B------:R-:W-:Y:S01]  /*67b0*/  R2UR UR35, R18 ;  /* 0x00000000122372ca */ /* 0x000fe200000e0000 */
[----:B------:R-:W-:Y:S01]  /*67c0*/  UIADD3 UR42, UP1, UR30, 0x1f0, URZ ;  /* 0x000001f01e2a7890 */ /* 0x000fe2000ff3e03f */
[----:B------:R-:W-:Y:S01]  /*67d0*/  R2UR UR8, R5 ;  /* 0x00000000050872ca */ /* 0x000fe200000e0000 */
[----:B------:R-:W-:Y:S01]  /*67e0*/  UIADD3.X UR5, URZ, UR31, URZ, UP0, !UPT ;  /* 0x0000001f3f057290 */ /* 0x000fe200087fe43f */
[----:B------:R-:W-:Y:S01]  /*67f0*/  R2UR UR24, R4 ;  /* 0x00000000041872ca */ /* 0x000fe200000e0000 */
[----:B------:R-:W-:Y:S01]  /*6800*/  UPRMT UR41, URZ, 0x5410, UR29 ;  /* 0x000054103f297896 */ /* 0x000fe2000800001d */
[----:B------:R-:W-:Y:S01]  /*6810*/  R2UR UR19, R6 ;  /* 0x00000000061372ca */ /* 0x000fe200000e0000 */
[----:B------:R-:W-:Y:S01]  /*6820*/  UIADD3 UR26, UR34, 0x20, URZ ;  /* 0x00000020221a7890 */ /* 0x000fe2000fffe03f */
[----:B------:R-:W-:Y:S01]  /*6830*/  ISETP.GT.AND P2, PT, R12, 0x1, PT ;  /* 0x000000010c00780c */ /* 0x000fe20003f44270 */
[----:B------:R-:W-:Y:S01]  /*6840*/  UIADD3.X UR43, URZ, UR31, URZ, UP1, !UPT ;  /* 0x0000001f3f2b7290 */ /* 0x000fe20008ffe43f */
[----:B------:R-:W-:Y:S01]  /*6850*/  VIADD R3, R3, 0x1 ;  /* 0x0000000103037836 */ /* 0x000fe20000000000 */
[----:B------:R-:W-:Y:S01]  /*6860*/  UPRMT UR47, URZ, 0x5410, UR23 ;  /* 0x000054103f2f7896 */ /* 0x000fe20008000017 */
[----:B------:R-:W-:Y:S01]  /*6870*/  VIADD R11, R11, 0x40 ;  /* 0x000000400b0b7836 */ /* 0x000fe20000000000 */
[----:B------:R-:W-:Y:S01]  /*6880*/  UMOV UR6, 0x0 ;  /* 0x0000000000067882 */ /* 0x000fe20000000000 */
[----:B------:R-:W-:Y:S01]  /*6890*/  UMOV UR7, 0x10000000 ;  /* 0x1000000000077882 */ /* 0x000fe20000000000 */
[----:B------:R-:W-:Y:S01]  /*68a0*/  UIADD3 UR16, UR8, 0x10180, URZ ;  /* 0x0001018008107890 */ /* 0x000fe2000fffe03f */
[----:B------:R-:W-:Y:S01]  /*68b0*/  ISETP.NE.AND P1, PT, R3, 0x4, PT ;  /* 0x000000040300780c */ /* 0x000fe20003f25270 */
[----:B------:R-:W-:-:S02]  /*68c0*/  UIADD3 UR32, UR24, 0x180, URZ ;  /* 0x0000018018207890 */ /* 0x000fc4000fffe03f */
[----:B------:R-:W-:Y:S01]  /*68d0*/  UIADD3 UR24, UR24, 0x2180, URZ ;  /* 0x0000218018187890 */ /* 0x000fe2000fffe03f */
[----:B------:R-:W-:Y:S01]  /*68e0*/  SEL R5, RZ, 0x1, P1 ;  /* 0x00000001ff057807 */ /* 0x000fe20000800000 */
[----:B------:R-:W-:Y:S01]  /*68f0*/  UIADD3 UR8, UR8, 0x14180, URZ ;  /* 0x0001418008087890 */ /* 0x000fe2000fffe03f */
[----:B------:R-:W-:Y:S01]  /*6900*/  SEL R3, R3, RZ, P1 ;  /* 0x000000ff03037207 */ /* 0x000fe20000800000 */
[----:B------:R-:W-:Y:S01]  /*6910*/  UMOV UR25, UR33 ;  /* 0x0000002100197c82 */ /* 0x000fe20008000000 */
[----:B------:R-:W-:Y:S01]  /*6920*/  UMOV UR28, UR36 ;  /* 0x00000024001c7c82 */ /* 0x000fe20008000000 */
[----:B------:R-:W-:Y:S01]  /*6930*/  UMOV UR27, UR35 ;  /* 0x00000023001b7c82 */ /* 0x000fe20008000000 */
[----:B------:R-:W-:Y:S01]  /*6940*/  UMOV UR17, UR33 ;  /* 0x0000002100117c82 */ /* 0x000fe20008000000 */
[----:B------:R-:W-:Y:S01]  /*6950*/  UMOV UR18, UR34 ;  /* 0x0000002200127c82 */ /* 0x000fe20008000000 */
[----:B------:R-:W-:Y:S01]  /*6960*/  UMOV UR20, UR36 ;  /* 0x0000002400147c82 */ /* 0x000fe20008000000 */
[----:B------:R0:W-:Y:S01]  /*6970*/  UTMALDG.3D.MULTICAST [UR32], [UR4], UR41, desc[UR6] ;  /* 0x00000620040073b4 */ /* 0x0001e20008011829 */
[----:B------:R-:W-:Y:S01]  /*6980*/  UMOV UR9, UR33 ;  /* 0x0000002100097c82 */ /* 0x000fe20008000000 */
[----:B------:R-:W-:Y:S01]  /*6990*/  UMOV UR11, UR19 ;  /* 0x00000013000b7c82 */ /* 0x000fe20008000000 */
[----:B------:R-:W-:Y:S01]  /*69a0*/  UMOV UR12, UR36 ;  /* 0x00000024000c7c82 */ /* 0x000fe20008000000 */
[----:B------:R-:W-:Y:S01]  /*69b0*/  UMOV UR10, UR26 ;  /* 0x0000001a000a7c82 */ /* 0x000fe20008000000 */
[----:B------:R-:W-:Y:S01]  /*69c0*/  LOP3.LUT R2, R2, R5, RZ, 0x3c, !PT ;  /* 0x0000000502027212 */ /* 0x000fe200078e3cff */
[----:B------:R0:W-:Y:S01]  /*69d0*/  UTMALDG.3D.MULTICAST [UR24], [UR4], UR41, desc[UR6] ;  /* 0x00000618040073b4 */ /* 0x0001e20008011829 */
[----:B------:R0:W-:Y:S01]  /*69e0*/  UTMALDG.3D.MULTICAST [UR16], [UR42], UR47, desc[UR6] ;  /* 0x000006102a0073b4 */ /* 0x0001e2000801182f */
[----:B------:R0:W-:Y:S02]  /*69f0*/  UTMALDG.3D.MULTICAST [UR8], [UR42], UR47, desc[UR6] ;  /* 0x000006082a0073b4 */ /* 0x0001e4000801182f */
[----:B0-----:R-:W-:Y:S05]  /*6a00*/  @P2 BRA `(.L_x_173) ;  /* 0xfffffffc00002947 */ /* 0x001fea000383ffff */
.L_x_169:
[----:B------:R-:W-:Y:S05]  /*6a10*/  BSYNC B1 ;  /* 0x0000000000017941 */ /* 0x000fea0003800000 */
.L_x_168:
[----:B------:R-:W-:Y:S01]  /*6a20*/  LOP3.LUT P4, RZ, R0, 0xff, RZ, 0xc0, !PT ;  /* 0x000000ff00ff7812 */ /* 0x000fe2000788c0ff */
[----:B------:R-:W-:Y:S01]  /*6a30*/  VIADD R8, R8, UR37 ;  /* 0x0000002508087c36 */ /* 0x000fe20008000000 */
[----:B------:R-:W-:Y:S01]  /*6a40*/  ULDC.64 UR4, c[0x0][0x650] ;  /* 0x0001940000047ab9 */ /* 0x000fe20000000a00 */
[----:B------:R-:W-:Y:S01]  /*6a50*/  BSSY B1, `(.L_x_174) ;  /* 0x000006f000017945 */ /* 0x000fe20003800000 */
[----:B------:R-:W-:Y:S02]  /*6a60*/  IMAD.MOV.U32 R18, RZ, RZ, -0x1 ;  /* 0xffffffffff127424 */ /* 0x000fe400078e00ff */
[----:B------:R-:W-:Y:S01]  /*6a70*/  SHF.R.U32.HI R0, RZ, 0x2, R8 ;  /* 0x00000002ff007819 */ /* 0x000fe20000011608 */
[----:B------:R-:W-:Y:S01]  /*6a80*/  IMAD.MOV.U32 R19, RZ, RZ, -0x1 ;  /* 0xffffffffff137424 */ /* 0x000fe200078e00ff */
[----:B------:R-:W-:Y:S02]  /*6a90*/  ISETP.GT.U32.AND P1, PT, R8, 0x3, PT ;  /* 0x000000030800780c */ /* 0x000fe40003f24070 */
[----:B------:R-:W-:-:S02]  /*6aa0*/  LOP3.LUT R0, R0, 0x1, RZ, 0xc0, !PT ;  /* 0x0000000100007812 */ /* 0x000fc400078ec0ff */
[----:B------:R-:W-:Y:S01]  /*6ab0*/  LOP3.LUT R8, R8, 0x3, RZ, 0xc0, !PT ;  /* 0x0000000308087812 */ /* 0x000fe200078ec0ff */
[----:B------:R-:W0:Y:S01]  /*6ac0*/  @P4 S2R R3, SR_CgaCtaId ;  /* 0x0000000000034919 */ /* 0x000e220000008800 */
[----:B------:R-:W-:Y:S02]  /*6ad0*/  @P4 MOV R2, 0x400 ;  /* 0x0000040000024802 */ /* 0x000fe40000000f00 */
[----:B------:R-:W-:Y:S02]  /*6ae0*/  ISETP.NE.U32.AND P2, PT, R0, 0x1, PT ;  /* 0x000000010000780c */ /* 0x000fe40003f45070 */
[----:B0-----:R-:W-:Y:S01]  /*6af0*/  @P4 LEA R2, R3, R2, 0x18 ;  /* 0x0000000203024211 */ /* 0x001fe200078ec0ff */
[----:B------:R-:W-:-:S03]  /*6b00*/  IMAD.U32 R3, RZ, RZ, UR37 ;  /* 0x00000025ff037e24 */ /* 0x000fc6000f8e00ff */
[----:B------:R0:W-:Y:S01]  /*6b10*/  @P4 SYNCS.ARRIVE.TRANS64.A1T0 RZ, [R2+URZ+0x78], RZ ;  /* 0x000078ff02ff49a7 */ /* 0x0001e2000810003f */
[----:B------:R-:W-:Y:S02]  /*6b20*/  IADD3 R16, P4, R16, UR52, RZ ;  /* 0x0000003410107c10 */ /* 0x000fe4000ff9e0ff */
[----:B------:R-:W-:Y:S02]  /*6b30*/  ISETP.LT.U32.AND P1, PT, R3, 0x4, P1 ;  /* 0x000000040300780c */ /* 0x000fe40000f21070 */
[----:B------:R-:W-:Y:S02]  /*6b40*/  IADD3.X R17, R17, UR39, RZ, P4, !PT ;  /* 0x0000002711117c10 */ /* 0x000fe4000a7fe4ff */
[----:B------:R-:W-:Y:S02]  /*6b50*/  ISETP.GE.U32.AND P4, PT, R16, UR4, PT ;  /* 0x0000000410007c0c */ /* 0x000fe4000bf86070 */
[----:B------:R-:W-:Y:S02]  /*6b60*/  SEL R0, RZ, 0x1, !P1 ;  /* 0x00000001ff007807 */ /* 0x000fe40004800000 */
[----:B------:R-:W-:-:S02]  /*6b70*/  ISETP.GE.U32.AND.EX P1, PT, R17, UR5, PT, P4 ;  /* 0x0000000511007c0c */ /* 0x000fc4000bf26140 */
[----:B------:R-:W-:Y:S02]  /*6b80*/  ISETP.GT.U32.AND P2, PT, R3, 0x3, !P2 ;  /* 0x000000030300780c */ /* 0x000fe40005744070 */
[----:B------:R-:W-:Y:S02]  /*6b90*/  PRMT R3, RZ, 0x7610, R3 ;  /* 0x00007610ff037816 */ /* 0x000fe40000000003 */
[----:B0-----:R-:W-:-:S04]  /*6ba0*/  SEL R2, RZ, 0x1, !P2 ;  /* 0x00000001ff027807 */ /* 0x001fc80005000000 */
[--C-:B------:R-:W-:Y:S01]  /*6bb0*/  LOP3.LUT R9, R2, R9, R0.reuse, 0x96, !PT ;  /* 0x0000000902097212 */ /* 0x100fe200078e9600 */
[----:B------:R-:W-:Y:S01]  /*6bc0*/  IMAD.MOV.U32 R2, RZ, RZ, -0x1 ;  /* 0xffffffffff027424 */ /* 0x000fe200078e00ff */
[----:B------:R-:W-:Y:S01]  /*6bd0*/  PRMT R0, RZ, 0x7610, R0 ;  /* 0x00007610ff007816 */ /* 0x000fe20000000000 */
[----:B------:R-:W-:Y:S06]  /*6be0*/  @P1 BRA `(.L_x_175) ;  /* 0x0000000400541947 */ /* 0x000fec0003800000 */
[----:B------:R-:W0:Y:S01]  /*6bf0*/  S2UR UR4, SR_CTAID.X ;  /* 0x00000000000479c3 */ /* 0x000e220000002500 */
[----:B------:R-:W-:Y:S01]  /*6c00*/  ULDC.64 UR6, c[0x0][0x628] ;  /* 0x00018a0000067ab9 */ /* 0x000fe20000000a00 */
[----:B------:R-:W-:Y:S01]  /*6c10*/  ULDC UR5, c[0x0][0x150] ;  /* 0x0000540000057ab9 */ /* 0x000fe20000000800 */
[----:B------:R-:W-:Y:S01]  /*6c20*/  ISETP.NE.U32.AND P1, PT, RZ, UR6, PT ;  /* 0x00000006ff007c0c */ /* 0x000fe2000bf25070 */
[----:B------:R-:W-:Y:S01]  /*6c30*/  ULDC UR8, c[0x0][0x630] ;  /* 0x00018c0000087ab9 */ /* 0x000fe20000000800 */
[----:B------:R-:W-:Y:S01]  /*6c40*/  ULDC UR10, c[0x0][0x154] ;  /* 0x00005500000a7ab9 */ /* 0x000fe20000000800 */
[----:B------:R-:W-:Y:S01]  /*6c50*/  IMAD.MOV.U32 R2, RZ, RZ, R16 ;  /* 0x000000ffff027224 */ /* 0x000fe200078e0010 */
[----:B------:R-:W-:Y:S01]  /*6c60*/  ISETP.NE.AND.EX P1, PT, RZ, UR7, PT, P1 ;  /* 0x00000007ff007c0c */ /* 0x000fe2000bf25310 */
[----:B------:R-:W1:Y:S01]  /*6c70*/  S2UR UR9, SR_CTAID.Y ;  /* 0x00000000000979c3 */ /* 0x000e620000002600 */
[----:B0-----:R-:W-:-:S05]  /*6c80*/  I2FP.F32.U32 R3, UR4 ;  /* 0x0000000400037c45 */ /* 0x001fca0008201000 */
[----:B------:R-:W-:Y:S01]  /*6c90*/  FMUL R10, R3, UR5 ;  /* 0x00000005030a7c20 */ /* 0x000fe20008400000 */
[----:B------:R-:W-:-:S05]  /*6ca0*/  IMAD.MOV.U32 R3, RZ, RZ, R17 ;  /* 0x000000ffff037224 */ /* 0x000fca00078e0011 */
[----:B------:R-:W-:Y:S05]  /*6cb0*/  @!P1 BRA `(.L_x_176) ;  /* 0x0000000000289947 */ /* 0x000fea0003800000 */
[----:B------:R-:W-:Y:S02]  /*6cc0*/  ULDC UR5, c[0x0][0x634] ;  /* 0x00018d0000057ab9 */ /* 0x000fe40000000800 */
[----:B------:R-:W-:-:S05]  /*6cd0*/  IADD3 R7, P1, R16, UR5, RZ ;  /* 0x0000000510077c10 */ /* 0x000fca000ff3e0ff */
[----:B------:R-:W-:-:S04]  /*6ce0*/  IMAD.X R11, RZ, RZ, R17, P1 ;  /* 0x000000ffff0b7224 */ /* 0x000fc800008e0611 */
[----:B------:R-:W-:-:S04]  /*6cf0*/  IMAD.WIDE.U32 R4, R11, UR6, RZ ;  /* 0x000000060b047c25 */ /* 0x000fc8000f8e00ff */
[----:B------:R-:W-:-:S04]  /*6d00*/  IMAD.WIDE.U32 R4, P1, R7, UR7, R4 ;  /* 0x0000000707047c25 */ /* 0x000fc8000f820004 */
[----:B------:R-:W-:-:S04]  /*6d10*/  IMAD.WIDE.U32 R6, R7, UR6, RZ ;  /* 0x0000000607067c25 */ /* 0x000fc8000f8e00ff */
[----:B------:R-:W-:Y:S01]  /*6d20*/  IMAD.X R3, RZ, RZ, RZ, P1 ;  /* 0x000000ffff037224 */ /* 0x000fe200008e06ff */
[----:B------:R-:W-:Y:S01]  /*6d30*/  IADD3 RZ, P1, R7, R4, RZ ;  /* 0x0000000407ff7210 */ /* 0x000fe20007f3e0ff */
[----:B------:R-:W-:-:S04]  /*6d40*/  IMAD.MOV.U32 R2, RZ, RZ, R5 ;  /* 0x000000ffff027224 */ /* 0x000fc800078e0005 */
[----:B------:R-:W-:-:S08]  /*6d50*/  IMAD.WIDE.U32.X R2, R11, UR7, R2, P1 ;  /* 0x000000070b027c25 */ /* 0x000fd000088e0402 */
.L_x_176:
[--C-:B------:R-:W-:Y:S01]  /*6d60*/  SHF.R.U64 R19, R2, UR8, R3.reuse ;  /* 0x0000000802137c19 */ /* 0x100fe20008001203 */
[----:B------:R-:W0:Y:S01]  /*6d70*/  F2I.U32.TRUNC.NTZ R10, R10 ;  /* 0x0000000a000a7305 */ /* 0x000e22000020f000 */
[----:B------:R-:W-:Y:S01]  /*6d80*/  SHF.R.U32.HI R2, RZ, UR8, R3 ;  /* 0x00000008ff027c19 */ /* 0x000fe20008011603 */
[----:B------:R-:W-:Y:S01]  /*6d90*/  ULDC.64 UR6, c[0x0][0x620] ;  /* 0x0001880000067ab9 */ /* 0x000fe20000000a00 */
[----:B------:R-:W-:Y:S01]  /*6da0*/  IADD3 R5, P1, RZ, -R19, RZ ;  /* 0x80000013ff057210 */ /* 0x000fe20007f3e0ff */
[----:B------:R-:W2:Y:S01]  /*6db0*/  LDC R15, c[0x0][0x610] ;  /* 0x00018400ff0f7b82 */ /* 0x000ea20000000800 */
[----:B-1----:R-:W-:Y:S01]  /*6dc0*/  I2FP.F32.U32 R4, UR9 ;  /* 0x0000000900047c45 */ /* 0x002fe20008201000 */
[----:B------:R-:W-:Y:S01]  /*6dd0*/  ULDC UR8, c[0x0][0x658] ;  /* 0x0001960000087ab9 */ /* 0x000fe20000000800 */
[----:B------:R-:W-:Y:S01]  /*6de0*/  ULDC UR12, c[0x0][0x648] ;  /* 0x00019200000c7ab9 */ /* 0x000fe20000000800 */
[----:B------:R-:W-:Y:S02]  /*6df0*/  IMAD.X R2, RZ, RZ, ~R2, P1 ;  /* 0x000000ffff027224 */ /* 0x000fe400008e0e02 */
[----:B------:R-:W-:Y:S01]  /*6e00*/  FMUL R6, R4, UR10 ;  /* 0x0000000a04067c20 */ /* 0x000fe20008400000 */
[----:B------:R-:W-:Y:S01]  /*6e10*/  ULDC.64 UR10, c[0x0][0x640] ;  /* 0x00019000000a7ab9 */ /* 0x000fe20000000a00 */
[----:B------:R-:W-:Y:S01]  /*6e20*/  IMAD R4, R2, UR6, RZ ;  /* 0x0000000602047c24 */ /* 0x000fe2000f8e02ff */
[----:B------:R-:W-:Y:S01]  /*6e30*/  ISETP.NE.U32.AND P1, PT, RZ, UR10, PT ;  /* 0x0000000aff007c0c */ /* 0x000fe2000bf25070 */
[C---:B------:R-:W-:Y:S01]  /*6e40*/  IMAD.WIDE.U32 R2, R5.reuse, UR6, R16 ;  /* 0x0000000605027c25 */ /* 0x040fe2000f8e0010 */
[----:B0-----:R-:W-:Y:S01]  /*6e50*/  R2UR UR5, R10 ;  /* 0x000000000a0572ca */ /* 0x001fe200000e0000 */
[----:B------:R-:W0:Y:S01]  /*6e60*/  F2I.U32.TRUNC.NTZ R6, R6 ;  /* 0x0000000600067305 */ /* 0x000e22000020f000 */
[----:B------:R-:W-:Y:S01]  /*6e70*/  ULDC UR6, c[0x0][0x618] ;  /* 0x0001860000067ab9 */ /* 0x000fe20000000800 */
[----:B------:R-:W-:Y:S01]  /*6e80*/  IMAD R5, R5, UR7, R4 ;  /* 0x0000000705057c24 */ /* 0x000fe2000f8e0204 */
[----:B------:R-:W-:-:S03]  /*6e90*/  ISETP.NE.AND.EX P1, PT, RZ, UR11, PT, P1 ;  /* 0x0000000bff007c0c */ /* 0x000fc6000bf25310 */
[----:B------:R-:W-:-:S05]  /*6ea0*/  IMAD.IADD R3, R3, 0x1, R5 ;  /* 0x0000000103037824 */ /* 0x000fca00078e0205 */
[--C-:B------:R-:W-:Y:S02]  /*6eb0*/  SHF.R.U64 R10, R2, UR6, R3.reuse ;  /* 0x00000006020a7c19 */ /* 0x100fe40008001203 */
[----:B------:R-:W-:Y:S01]  /*6ec0*/  SHF.R.U32.HI R3, RZ, UR6, R3 ;  /* 0x00000006ff037c19 */ /* 0x000fe20008011603 */
[----:B------:R-:W-:Y:S01]  /*6ed0*/  ULDC UR6, c[0x0][0x608] ;  /* 0x0001820000067ab9 */ /* 0x000fe20000000800 */
[----:B0-----:R-:W-:Y:S02]  /*6ee0*/  R2UR UR7, R6 ;  /* 0x00000000060772ca */ /* 0x001fe400000e0000 */
[--C-:B------:R-:W-:Y:S02]  /*6ef0*/  SHF.R.U64 R12, R10, UR6, R3.reuse ;  /* 0x000000060a0c7c19 */ /* 0x100fe40008001203 */
[----:B------:R-:W-:Y:S01]  /*6f00*/  SHF.R.U32.HI R3, RZ, UR6, R3 ;  /* 0x00000006ff037c19 */ /* 0x000fe20008011603 */
[----:B------:R-:W-:-:S03]  /*6f10*/  UIADD3 UR6, -UR5, URZ, URZ ;  /* 0x0000003f05067290 */ /* 0x000fc6000fffe13f */
[--C-:B------:R-:W-:Y:S01]  /*6f20*/  SHF.R.U64 R13, R12, UR8, R3.reuse ;  /* 0x000000080c0d7c19 */ /* 0x100fe20008001203 */
[----:B------:R-:W-:Y:S01]  /*6f30*/  ULDC UR5, c[0x0][0x144] ;  /* 0x0000510000057ab9 */ /* 0x000fe20000000800 */
[----:B------:R-:W-:-:S03]  /*6f40*/  SHF.R.U32.HI R3, RZ, UR8, R3 ;  /* 0x00000008ff037c19 */ /* 0x000fc60008011603 */
[----:B------:R-:W-:Y:S01]  /*6f50*/  IMAD.MOV.U32 R2, RZ, RZ, R13 ;  /* 0x000000ffff027224 */ /* 0x000fe200078e000d */
[----:B------:R-:W-:Y:S06]  /*6f60*/  @!P1 BRA `(.L_x_177) ;  /* 0x0000000000289947 */ /* 0x000fec0003800000 */
        /* <DEDUP_REMOVED lines=10> */
.L_x_177:
[----:B------:R-:W-:Y:S01]  /*7010*/  UISETP.NE.AND UP0, UPT, UR38, URZ, UPT ;  /* 0x0000003f2600728c */ /* 0x000fe2000bf05270 */
[----:B------:R-:W-:Y:S01]  /*7020*/  SHF.R.U64 R3, R2, UR12, R3 ;  /* 0x0000000c02037c19 */ /* 0x000fe20008001203 */
[----:B------:R-:W-:Y:S01]  /*7030*/  UIADD3 UR7, -UR7, URZ, URZ ;  /* 0x0000003f07077290 */ /* 0x000fe2000fffe13f */
[----:B------:R-:W-:Y:S01]  /*7040*/  LOP3.LUT R2, R12, UR22, RZ, 0xc0, !PT ;  /* 0x000000160c027c12 */ /* 0x000fe2000f8ec0ff */
[----:B------:R-:W-:Y:S01]  /*7050*/  UIMAD UR4, UR5, UR6, UR4 ;  /* 0x00000006050472a4 */ /* 0x000fe2000f8e0204 */
[----:B------:R-:W-:Y:S01]  /*7060*/  LOP3.LUT R5, R10, UR14, RZ, 0xc0, !PT ;  /* 0x0000000e0a057c12 */ /* 0x000fe2000f8ec0ff */
[----:B------:R-:W-:Y:S01]  /*7070*/  IMAD.MOV R4, RZ, RZ, -R3 ;  /* 0x000000ffff047224 */ /* 0x000fe200078e0a03 */
[----:B------:R-:W-:Y:S01]  /*7080*/  ULDC UR5, c[0x0][0x148] ;  /* 0x0000520000057ab9 */ /* 0x000fe20000000800 */
[----:B------:R-:W-:Y:S01]  /*7090*/  IMAD R18, R3, UR13, R2 ;  /* 0x0000000d03127c24 */ /* 0x000fe2000f8e0202 */
[----:B------:R-:W-:Y:S01]  /*70a0*/  PLOP3.LUT P1, PT, PT, PT, UP0, 0x80, 0x0 ;  /* 0x000000000000781c */ /* 0x000fe20003f2f008 */
[----:B------:R-:W-:Y:S01]  /*70b0*/  IMAD.MOV.U32 R3, RZ, RZ, 0x1 ;  /* 0x00000001ff037424 */ /* 0x000fe200078e00ff */
[----:B------:R-:W-:-:S03]  /*70c0*/  @UP0 UIMAD UR4, UR5, UR7, UR9 ;  /* 0x00000007050402a4 */ /* 0x000fc6000f8e0209 */
[----:B------:R-:W-:Y:S02]  /*70d0*/  ULDC UR5, c[0x0][0x638] ;  /* 0x00018e0000057ab9 */ /* 0x000fe40000000800 */
[----:B------:R-:W-:Y:S02]  /*70e0*/  IMAD R2, R4, UR5, R13 ;  /* 0x0000000504027c24 */ /* 0x000fe4000f8e020d */
[----:B--2---:R-:W-:Y:S01]  /*70f0*/  IMAD R18, R18, R15, UR4 ;  /* 0x0000000412127e24 */ /* 0x004fe2000f8e020f */
[----:B------:R-:W-:Y:S02]  /*7100*/  ULDC UR4, c[0x0][0x600] ;  /* 0x0001800000047ab9 */ /* 0x000fe40000000800 */
[----:B------:R-:W-:-:S05]  /*7110*/  IMAD R5, R2, UR4, R5 ;  /* 0x0000000402057c24 */ /* 0x000fca000f8e0205 */
[----:B------:R-:W-:Y:S02]  /*7120*/  SEL R2, R5, R18, !P1 ;  /* 0x0000001205027207 */ /* 0x000fe40004800000 */
[----:B------:R-:W-:-:S07]  /*7130*/  SEL R18, R18, R5, !P1 ;  /* 0x0000000512127207 */ /* 0x000fce0004800000 */
.L_x_175:
[----:B------:R-:W-:Y:S05]  /*7140*/  BSYNC B1 ;  /* 0x0000000000017941 */ /* 0x000fea0003800000 */
.L_x_174:
[----:B------:R-:W-:-:S13]  /*7150*/  LOP3.LUT P1, RZ, R3, 0xff, RZ, 0xc0, !PT ;  /* 0x000000ff03ff7812 */ /* 0x000fda000782c0ff */
[----:B------:R-:W-:Y:S05]  /*7160*/  @P1 BRA `(.L_x_178) ;  /* 0xfffffff000f01947 */ /* 0x000fea000383ffff */
[----:B------:R-:W-:Y:S05]  /*7170*/  BSYNC B0 ;  /* 0x0000000000007941 */ /* 0x000fea0003800000 */
.L_x_166:
[----:B------:R-:W-:-:S03]  /*7180*/  UMOV UR4, 0xffffffff ;  /* 0xffffffff00047882 */ /* 0x000fc60000000000 */
[----:B------:R-:W-:Y:S05]  /*7190*/  BRA.DIV UR4, `(.L_x_179) ;  /* 0x0000000604447947 */ /* 0x000fea000b800000 */
[----:B------:R-:W-:-:S13]  /*71a0*/  ELECT P6, URZ, PT ;  /* 0x00000000003f782f */ /* 0x000fda00038c0000 */
.L_x_195:
[----:B------:R-:W-:Y:S04]  /*71b0*/  BSSY B0, `(.L_x_180) ;  /* 0x000002c000007945 */ /* 0x000fe80003800000 */
[----:B------:R-:W-:Y:S05]  /*71c0*/  @!P6 BRA `(.L_x_181) ;  /* 0x0000000000a8e947 */ /* 0x000fea0003800000 */
[----:B------:R-:W-:-:S04]  /*71d0*/  ULOP3.LUT UR4, UR40, 0x2, URZ, 0xfc, !UPT ;  /* 0x0000000228047892 */ /* 0x000fc8000f8efc3f */
[----:B------:R-:W-:-:S06]  /*71e0*/  UISETP.NE.AND UP0, UPT, UR4, 0x3, UPT ;  /* 0x000000030400788c */ /* 0x000fcc000bf05270 */
[----:B------:R-:W-:-:S13]  /*71f0*/  PLOP3.LUT P0, PT, PT, PT, UP0, 0x80, 0x0 ;  /* 0x000000000000781c */ /* 0x000fda0003f0f008 */
[----:B------:R-:W-:Y:S05]  /*7200*/  @!P0 BRA `(.L_x_182) ;  /* 0x0000000000048947 */ /* 0x000fea0003800000 */
[----:B------:R-:W-:Y:S01]  /*7210*/  BPT.TRAP 0x1 ;  /* 0x000000040000795c */ /* 0x000fe20000300000 */
.L_x_182:
[----:B------:R-:W0:Y:S01]  /*7220*/  S2R R3, SR_CgaCtaId ;  /* 0x0000000000037919 */ /* 0x000e220000008800 */
[----:B------:R-:W-:Y:S02]  /*7230*/  MOV R0, 0x400 ;  /* 0x0000040000007802 */ /* 0x000fe40000000f00 */
[----:B------:R-:W-:Y:S02]  /*7240*/  SHF.L.U32 R2, R9, 0x1f, RZ ;  /* 0x0000001f09027819 */ /* 0x000fe400000006ff */
[----:B0-----:R-:W-:-:S05]  /*7250*/  LEA R3, R3, R0, 0x18 ;  /* 0x0000000003037211 */ /* 0x001fca00078ec0ff */
[----:B------:R-:W-:-:S04]  /*7260*/  VIADD R3, R3, 0x20 ;  /* 0x0000002003037836 */ /* 0x000fc80000000000 */
[C---:B------:R-:W-:Y:S02]  /*7270*/  IMAD R5, R8.reuse, 0x8, R3 ;  /* 0x0000000808057824 */ /* 0x040fe400078e0203 */
[----:B------:R-:W-:Y:S02]  /*7280*/  VIADD R8, R8, 0x1 ;  /* 0x0000000108087836 */ /* 0x000fe40000000000 */
[----:B------:R-:W0:Y:S03]  /*7290*/  SYNCS.PHASECHK.TRANS64.TRYWAIT P0, [R5+URZ], R2 ;  /* 0x00000002050075a7 */ /* 0x000e26000800017f */
[----:B------:R-:W-:-:S04]  /*72a0*/  ISETP.NE.AND P1, PT, R8, 0x4, PT ;  /* 0x000000040800780c */ /* 0x000fc80003f25270 */
[----:B------:R-:W-:Y:S02]  /*72b0*/  SEL R0, RZ, 0x1, P1 ;  /* 0x00000001ff007807 */ /* 0x000fe40000800000 */
[----:B------:R-:W-:Y:S02]  /*72c0*/  SEL R8, R8, RZ, P1 ;  /* 0x000000ff08087207 */ /* 0x000fe40000800000 */
[----:B------:R-:W-:-:S03]  /*72d0*/  LOP3.LUT R9, R9, R0, RZ, 0x3c, !PT ;  /* 0x0000000009097212 */ /* 0x000fc600078e3cff */
[----:B------:R-:W-:Y:S01]  /*72e0*/  IMAD R7, R8, 0x8, R3 ;  /* 0x0000000808077824 */ /* 0x000fe200078e0203 */
[----:B------:R-:W-:Y:S01]  /*72f0*/  SHF.L.U32 R4, R9, 0x1f, RZ ;  /* 0x0000001f09047819 */ /* 0x000fe200000006ff */
[----:B0-----:R-:W-:Y:S06]  /*7300*/  @!P0 BRA `(.L_x_183) ;  /* 0x0000000400088947 */ /* 0x001fec0003800000 */
.L_x_196:
[----:B------:R-:W1:Y:S01]  /*7310*/  SYNCS.PHASECHK.TRANS64.TRYWAIT P0, [R7+URZ], R4 ;  /* 0x00000004070075a7 */ /* 0x000e62000800017f */
[----:B------:R-:W-:-:S05]  /*7320*/  VIADD R0, R8, 0x1 ;  /* 0x0000000108007836 */ /* 0x000fca0000000000 */
[----:B------:R-:W-:-:S04]  /*7330*/  ISETP.NE.AND P1, PT, R0, 0x4, PT ;  /* 0x000000040000780c */ /* 0x000fc80003f25270 */
[----:B0-----:R-:W-:Y:S02]  /*7340*/  SEL R2, RZ, 0x1, P1 ;  /* 0x00000001ff027807 */ /* 0x001fe40000800000 */
[----:B------:R-:W-:Y:S02]  /*7350*/  SEL R0, R0, RZ, P1 ;  /* 0x000000ff00007207 */ /* 0x000fe40000800000 */
[----:B------:R-:W-:-:S03]  /*7360*/  LOP3.LUT R9, R9, R2, RZ, 0x3c, !PT ;  /* 0x0000000209097212 */ /* 0x000fc600078e3cff */
[----:B------:R-:W-:Y:S01]  /*7370*/  IMAD R6, R0, 0x8, R3 ;  /* 0x0000000800067824 */ /* 0x000fe200078e0203 */
[----:B------:R-:W-:Y:S01]  /*7380*/  SHF.L.U32 R5, R9, 0x1f, RZ ;  /* 0x0000001f09057819 */ /* 0x000fe200000006ff */
[----:B-1----:R-:W-:Y:S06]  /*7390*/  @!P0 BRA `(.L_x_184) ;  /* 0x0000000000f88947 */ /* 0x002fec0003800000 */
.L_x_197:
[----:B------:R-:W1:Y:S01]  /*73a0*/  SYNCS.PHASECHK.TRANS64.TRYWAIT P0, [R6+URZ], R5 ;  /* 0x00000005060075a7 */ /* 0x000e62000800017f */
[----:B------:R-:W-:-:S05]  /*73b0*/  VIADD R0, R0, 0x1 ;  /* 0x0000000100007836 */ /* 0x000fca0000000000 */
[----:B------:R-:W-:-:S04]  /*73c0*/  ISETP.NE.AND P1, PT, R0, 0x4, PT ;  /* 0x000000040000780c */ /* 0x000fc80003f25270 */
[----:B------:R-:W-:Y:S02]  /*73d0*/  SEL R2, RZ, 0x1, P1 ;  /* 0x00000001ff027807 */ /* 0x000fe40000800000 */
[----:B------:R-:W-:Y:S02]  /*73e0*/  SEL R0, R0, RZ, P1 ;  /* 0x000000ff00007207 */ /* 0x000fe40000800000 */
[----:B------:R-:W-:Y:S01]  /*73f0*/  LOP3.LUT R2, R9, R2, RZ, 0x3c, !PT ;  /* 0x0000000209027212 */ /* 0x000fe200078e3cff */
[----:B-1----:R-:W-:Y:S06]  /*7400*/  @!P0 BRA `(.L_x_185) ;  /* 0x0000000000f08947 */ /* 0x002fec0003800000 */
.L_x_198:
[----:B------:R-:W-:Y:S01]  /*7410*/  IMAD R3, R0, 0x8, R3 ;  /* 0x0000000800037824 */ /* 0x000fe200078e0203 */
[----:B------:R-:W-:-:S07]  /*7420*/  SHF.L.U32 R0, R2, 0x1f, RZ ;  /* 0x0000001f02007819 */ /* 0x000fce00000006ff */
.L_x_186:
[----:B--2---:R2:W3:Y:S02]  /*7430*/  SYNCS.PHASECHK.TRANS64.TRYWAIT P0, [R3+URZ], R0 ;  /* 0x00000000030075a7 */ /* 0x0044e4000800017f */
[----:B---3--:R-:W-:Y:S05]  /*7440*/  @!P0 NANOSLEEP.SYNCS 0x989680 ;  /* 0x009896800000895d */ /* 0x008fea0003900000 */
[----:B------:R-:W3:Y:S02]  /*7450*/  @!P0 SYNCS.PHASECHK.TRANS64 P0, [R3+URZ], R0 ;  /* 0x00000000030085a7 */ /* 0x000ee4000800007f */
[----:B---3--:R-:W-:Y:S05]  /*7460*/  @!P0 BRA `(.L_x_186) ;  /* 0xfffffffc00f08947 */ /* 0x008fea000383ffff */
.L_x_181:
[----:B------:R-:W-:Y:S05]  /*7470*/  BSYNC B0 ;  /* 0x0000000000007941 */ /* 0x000fea0003800000 */
.L_x_180:
[----:B------:R-:W-:Y:S05]  /*7480*/  EXIT ;  /* 0x000000000000794d */ /* 0x000fea0003800000 */
.L_x_18:
[----:B0-----:R0:W1:Y:S02]  /*7490*/  SYNCS.PHASECHK.TRANS64.TRYWAIT P0, [R97+URZ+-0x8], R0 ;  /* 0xfffff800610075a7 */ /* 0x001064000800017f */
[----:B-1----:R-:W-:Y:S05]  /*74a0*/  @!P0 NANOSLEEP.SYNCS 0x989680 ;  /* 0x009896800000895d */ /* 0x002fea0003900000 */
[----:B------:R-:W1:Y:S02]  /*74b0*/  @!P0 SYNCS.PHASECHK.TRANS64 P0, [R97+URZ+-0x8], R0 ;  /* 0xfffff800610085a7 */ /* 0x000e64000800007f */
[----:B-1----:R-:W-:Y:S05]  /*74c0*/  @!P0 BRA `(.L_x_18) ;  /* 0xfffffffc00f08947 */ /* 0x002fea000383ffff */
[----:B------:R-:W-:Y:S05]  /*74d0*/  BRA `(.L_x_187) ;  /* 0xffffffa000ec7947 */ /* 0x000fea000383ffff */
.L_x_23:
[----:B-1----:R1:W2:Y:S02]  /*74e0*/  SYNCS.PHASECHK.TRANS64.TRYWAIT P1, [R3+URZ], R0 ;  /* 0x00000000030075a7 */ /* 0x0022a4000802017f */
[----:B--2---:R-:W-:Y:S05]  /*74f0*/  @!P1 NANOSLEEP.SYNCS 0x989680 ;  /* 0x009896800000995d */ /* 0x004fea0003900000 */
[----:B------:R-:W2:Y:S02]  /*7500*/  @!P1 SYNCS.PHASECHK.TRANS64 P1, [R3+URZ], R0 ;  /* 0x00000000030095a7 */ /* 0x000ea4000802007f */
[----:B--2---:R-:W-:Y:S05]  /*7510*/  @!P1 BRA `(.L_x_23) ;  /* 0xfffffffc00f09947 */ /* 0x004fea000383ffff */
[----:B------:R-:W-:Y:S05]  /*7520*/  BRA `(.L_x_22) ;  /* 0xffffffa400647947 */ /* 0x000fea000383ffff */
.L_x_28:
[----:B-1----:R-:W-:-:S04]  /*7530*/  IMAD.U32 R5, RZ, RZ, UR4 ;  /* 0x00000004ff057e24 */ /* 0x002fc8000f8e00ff */
[----:B------:R1:W2:Y:S03]  /*7540*/  SYNCS.PHASECHK.TRANS64.TRYWAIT P1, [R5+URZ], R4 ;  /* 0x00000004050075a7 */ /* 0x0002a6000802017f */
[----:B--2---:R-:W-:Y:S05]  /*7550*/  @!P1 NANOSLEEP.SYNCS 0x989680 ;  /* 0x009896800000995d */ /* 0x004fea0003900000 */
[----:B------:R-:W2:Y:S02]  /*7560*/  @!P1 SYNCS.PHASECHK.TRANS64 P1, [R5+URZ], R4 ;  /* 0x00000004050095a7 */ /* 0x000ea4000802007f */
[----:B--2---:R-:W-:Y:S05]  /*7570*/  @!P1 BRA `(.L_x_28) ;  /* 0xfffffffc00ec9947 */ /* 0x004fea000383ffff */
[----:B------:R-:W-:Y:S05]  /*7580*/  BRA `(.L_x_27) ;  /* 0xffffffa800a47947 */ /* 0x000fea000383ffff */
.L_x_34:
[----:B0-----:R0:W1:Y:S02]  /*7590*/  SYNCS.PHASECHK.TRANS64.TRYWAIT P0, [R97+URZ+0x8], R0 ;  /* 0x00000800610075a7 */ /* 0x001064000800017f */
[----:B-1----:R-:W-:Y:S05]  /*75a0*/  @!P0 NANOSLEEP.SYNCS 0x989680 ;  /* 0x009896800000895d */ /* 0x002fea0003900000 */
[----:B------:R-:W1:Y:S02]  /*75b0*/  @!P0 SYNCS.PHASECHK.TRANS64 P0, [R97+URZ+0x8], R0 ;  /* 0x00000800610085a7 */ /* 0x000e64000800007f */
[----:B-1----:R-:W-:Y:S05]  /*75c0*/  @!P0 BRA `(.L_x_34) ;  /* 0xfffffffc00f08947 */ /* 0x002fea000383ffff */
[----:B------:R-:W-:Y:S05]  /*75d0*/  BRA `(.L_x_188) ;  /* 0xffffffb000307947 */ /* 0x000fea000383ffff */
.L_x_167:
[----:B------:R-:W-:Y:S01]  /*75e0*/  BSSY B1, `(.L_x_189) ;  /* 0x0000006000017945 */ /* 0x000fe20003800000 */
[----:B------:R-:W-:-:S07]  /*75f0*/  IMAD.MOV.U32 R15, RZ, RZ, -0x1 ;  /* 0xffffffffff0f7424 */ /* 0x000fce00078e00ff */
[----:B-----5:R-:W-:Y:S05]  /*7600*/  WARPSYNC.COLLECTIVE R15, `(.L_x_190) ;  /* 0x000000000f0c7348 */ /* 0x020fea0003c00000 */
[----:B------:R-:W-:Y:S02]  /*7610*/  ELECT P6, UR62, PT ;  /* 0x00000000003e782f */ /* 0x000fe400038c0000 */
[----:B------:R-:W-:Y:S01]  /*7620*/  MOV R14, UR62 ;  /* 0x0000003e000e7c02 */ /* 0x000fe20008000f00 */
[----:B-----5:R-:W-:Y:S10]  /*7630*/  ENDCOLLECTIVE ;  /* 0x000000000000791b */ /* 0x020ff40003800000 */
.L_x_190:
[----:B------:R-:W-:Y:S05]  /*7640*/  BSYNC B1 ;  /* 0x0000000000017941 */ /* 0x000fea0003800000 */
.L_x_189:
[----:B------:R-:W-:Y:S05]  /*7650*/  BRA `(.L_x_191) ;  /* 0xffffffec00c07947 */ /* 0x000fea000383ffff */
.L_x_170:
[----:B-1----:R1:W2:Y:S02]  /*7660*/  SYNCS.PHASECHK.TRANS64.TRYWAIT P1, [R7+URZ+0x20], R4 ;  /* 0x00002004070075a7 */ /* 0x0022a4000802017f */
[----:B--2---:R-:W-:Y:S05]  /*7670*/  @!P1 NANOSLEEP.SYNCS 0x989680 ;  /* 0x009896800000995d */ /* 0x004fea0003900000 */
[----:B------:R-:W2:Y:S02]  /*7680*/  @!P1 SYNCS.PHASECHK.TRANS64 P1, [R7+URZ+0x20], R4 ;  /* 0x00002004070095a7 */ /* 0x000ea4000802007f */
[----:B--2---:R-:W-:Y:S05]  /*7690*/  @!P1 BRA `(.L_x_170) ;  /* 0xfffffffc00f09947 */ /* 0x004fea000383ffff */
[----:B------:R-:W-:Y:S05]  /*76a0*/  BRA `(.L_x_192) ;  /* 0xffffffec00f87947 */ /* 0x000fea000383ffff */
.L_x_179:
[----:B------:R-:W-:Y:S01]  /*76b0*/  BSSY B0, `(.L_x_193) ;  /* 0x0000006000007945 */ /* 0x000fe20003800000 */
[----:B------:R-:W-:-:S07]  /*76c0*/  IMAD.MOV.U32 R15, RZ, RZ, -0x1 ;  /* 0xffffffffff0f7424 */ /* 0x000fce00078e00ff */
[----:B-----5:R-:W-:Y:S05]  /*76d0*/  WARPSYNC.COLLECTIVE R15, `(.L_x_194) ;  /* 0x000000000f0c7348 */ /* 0x020fea0003c00000 */
[----:B------:R-:W-:Y:S02]  /*76e0*/  ELECT P6, UR62, PT ;  /* 0x00000000003e782f */ /* 0x000fe400038c0000 */
[----:B------:R-:W-:Y:S01]  /*76f0*/  MOV R14, UR62 ;  /* 0x0000003e000e7c02 */ /* 0x000fe20008000f00 */
[----:B-----5:R-:W-:Y:S10]  /*7700*/  ENDCOLLECTIVE ;  /* 0x000000000000791b */ /* 0x020ff40003800000 */
.L_x_194:
[----:B------:R-:W-:Y:S05]  /*7710*/  BSYNC B0 ;  /* 0x0000000000007941 */ /* 0x000fea0003800000 */
.L_x_193:
[----:B------:R-:W-:Y:S05]  /*7720*/  BRA `(.L_x_195) ;  /* 0xfffffff800a07947 */ /* 0x000fea000383ffff */
.L_x_183:
[----:B0-----:R0:W1:Y:S02]  /*7730*/  SYNCS.PHASECHK.TRANS64.TRYWAIT P0, [R5+URZ], R2 ;  /* 0x00000002050075a7 */ /* 0x001064000800017f */
[----:B-1----:R-:W-:Y:S05]  /*7740*/  @!P0 NANOSLEEP.SYNCS 0x989680 ;  /* 0x009896800000895d */ /* 0x002fea0003900000 */
[----:B------:R-:W1:Y:S02]  /*7750*/  @!P0 SYNCS.PHASECHK.TRANS64 P0, [R5+URZ], R2 ;  /* 0x00000002050085a7 */ /* 0x000e64000800007f */
[----:B-1----:R-:W-:Y:S05]  /*7760*/  @!P0 BRA `(.L_x_183) ;  /* 0xfffffffc00f08947 */ /* 0x002fea000383ffff */
[----:B------:R-:W-:Y:S05]  /*7770*/  BRA `(.L_x_196) ;  /* 0xfffffff800e47947 */ /* 0x000fea000383ffff */
.L_x_184:
[----:B0-----:R0:W1:Y:S02]  /*7780*/  SYNCS.PHASECHK.TRANS64.TRYWAIT P0, [R7+URZ], R4 ;  /* 0x00000004070075a7 */ /* 0x001064000800017f */
[----:B-1----:R-:W-:Y:S05]  /*7790*/  @!P0 NANOSLEEP.SYNCS 0x989680 ;  /* 0x009896800000895d */ /* 0x002fea0003900000 */
[----:B------:R-:W1:Y:S02]  /*77a0*/  @!P0 SYNCS.PHASECHK.TRANS64 P0, [R7+URZ], R4 ;  /* 0x00000004070085a7 */ /* 0x000e64000800007f */
[----:B-1----:R-:W-:Y:S05]  /*77b0*/  @!P0 BRA `(.L_x_184) ;  /* 0xfffffffc00f08947 */ /* 0x002fea000383ffff */
[----:B------:R-:W-:Y:S05]  /*77c0*/  BRA `(.L_x_197) ;  /* 0xfffffff800f47947 */ /* 0x000fea000383ffff */
.L_x_185:
[----:B-1----:R1:W2:Y:S02]  /*77d0*/  SYNCS.PHASECHK.TRANS64.TRYWAIT P0, [R6+URZ], R5 ;  /* 0x00000005060075a7 */ /* 0x0022a4000800017f */
[----:B--2---:R-:W-:Y:S05]  /*77e0*/  @!P0 NANOSLEEP.SYNCS 0x989680 ;  /* 0x009896800000895d */ /* 0x004fea0003900000 */
[----:B------:R-:W2:Y:S02]  /*77f0*/  @!P0 SYNCS.PHASECHK.TRANS64 P0, [R6+URZ], R5 ;  /* 0x00000005060085a7 */ /* 0x000ea4000800007f */
[----:B--2---:R-:W-:Y:S05]  /*7800*/  @!P0 BRA `(.L_x_185) ;  /* 0xfffffffc00f08947 */ /* 0x004fea000383ffff */
[----:B------:R-:W-:Y:S05]  /*7810*/  BRA `(.L_x_198) ;  /* 0xfffffff800fc7947 */ /* 0x000fea000383ffff */
.L_x_199:
[----:B------:R-:W-:-:S00]  /*7820*/  BRA `(.L_x_199) ;  /* 0xfffffffc00fc7947 */ /* 0x000fc0000383ffff */
[----:B------:R-:W-:-:S00]  /*7830*/  NOP ;  /* 0x0000000000007918 */ /* 0x000fc00000000000 */
        /* <DEDUP_REMOVED lines=12> */
.L_x_200:


//--------------------- .nv.global.init           --------------------------
	.section	.nv.global.init,"aw",@progbits
.nv.global.init:
	.type		$str$22,@object
	.size		$str$22,($str$23 - $str$22)
$str$22:
        /*0000*/ 	.byte	0x6b, 0x5f, 0x74, 0x69, 0x6c, 0x65, 0x5f, 0x63, 0x6f, 0x75, 0x6e, 0x74, 0x20, 0x3e, 0x3d, 0x20
        /*0010*/ 	.byte	0x31, 0x00
	.type		$str$23,@object
	.size		$str$23,(__unnamed_1 - $str$23)
$str$23:
        /*0012*/ 	.byte	0x2f, 0x74, 0x6d, 0x70, 0x2f, 0x63, 0x75, 0x74, 0x6c, 0x61, 0x73, 0x73, 0x5f, 0x73, 0x77, 0x65
        /*0022*/ 	.byte	0x65, 0x70, 0x5f, 0x73, 0x72, 0x63, 0x2f, 0x69, 0x6e, 0x63, 0x6c, 0x75, 0x64, 0x65, 0x2f, 0x63
        /*0032*/ 	.byte	0x75, 0x74, 0x6c, 0x61, 0x73, 0x73, 0x2f, 0x67, 0x65, 0x6d, 0x6d, 0x2f, 0x63, 0x6f, 0x6c, 0x6c
        /*0042*/ 	.byte	0x65, 0x63, 0x74, 0x69, 0x76, 0x65, 0x2f, 0x73, 0x6d, 0x39, 0x30, 0x5f, 0x6d, 0x6d, 0x61, 0x5f
        /*0052*/ 	.byte	0x74, 0x6d, 0x61, 0x5f, 0x67, 0x6d, 0x6d, 0x61, 0x5f, 0x73, 0x73, 0x5f, 0x77, 0x61, 0x72, 0x70
        /*0062*/ 	.byte	0x73, 0x70, 0x65, 0x63, 0x69, 0x61, 0x6c, 0x69, 0x7a, 0x65, 0x64, 0x2e, 0x68, 0x70, 0x70, 0x00
	.type		__unnamed_1,@object
	.size		__unnamed_1,(.L_0 - __unnamed_1)
__unnamed_1:
        /*0072*/ 	.byte	0x76, 0x6f, 0x69, 0x64, 0x20, 0x63, 0x75, 0x74, 0x6c, 0x61, 0x73, 0x73, 0x3a, 0x3a, 0x67, 0x65
        /* <DEDUP_REMOVED lines=176> */
        /*0b82*/ 	.byte	0x79, 0x5d, 0x00
.L_0:


//--------------------- .nv.shared._ZN7cutlass13device_kernelINS_4gemm6kernel13GemmUniversalIN4cute5tupleIJiiiiEEENS1_10collective13CollectiveMmaINS1_34MainloopSm90TmaGmmaWarpSpecializedILi4ENS5_IJNS4_1CILi2EEENSA_ILi4EEENSA_ILi1EEEEEENS1_32KernelTmaWarpSpecializedPingpongEEENS5_IJNSA_ILi64EEENSA_ILi128EEESH_EEEfNS5_IJlSD_lEEEfSK_NS4_8TiledMMAINS4_8MMA_AtomIJNS4_4SM904GMMA30MMA_64x128x8_F32TF32TF32_SS_TNILNSO_7ScaleInE1ELSQ_1EEEEEENS4_6LayoutINS5_IJSD_SD_SD_EEENS5_IJNSA_ILi0EEESV_SV_EEEEENS5_IJNS4_10UnderscoreESY_SY_EEEEENS4_23SM90_TMA_LOAD_MULTICASTENS4_14ComposedLayoutINS4_7SwizzleILi3ELi4ELi3EEENS4_18smem_ptr_flag_bitsILi32EEENST_INS5_IJNSA_ILi8EEENSA_ILi32EEEEEENS5_IJS18_SD_EEEEEEEvNS4_8identityES11_S1C_vS1D_EENS_8epilogue10collective6detail29Sm90TmaWarpSpecializedAdapterINS1G_15DefaultEpilogueIfSK_SK_NS1F_6thread17LinearCombinationIfLi1EffLNS1K_9ScaleType4KindE0ELNS_15FloatRoundStyleE2EfEENS1_15EpilogueDefaultEEEEEvvEEEEvNT_6ParamsE --------------------------
	.section	.nv.shared._ZN7cutlass13device_kernelINS_4gemm6kernel13GemmUniversalIN4cute5tupleIJiiiiEEENS1_10collective13CollectiveMmaINS1_34MainloopSm90TmaGmmaWarpSpecializedILi4ENS5_IJNS4_1CILi2EEENSA_ILi4EEENSA_ILi1EEEEEENS1_32KernelTmaWarpSpecializedPingpongEEENS5_IJNSA_ILi64EEENSA_ILi128EEESH_EEEfNS5_IJlSD_lEEEfSK_NS4_8TiledMMAINS4_8MMA_AtomIJNS4_4SM904GMMA30MMA_64x128x8_F32TF32TF32_SS_TNILNSO_7ScaleInE1ELSQ_1EEEEEENS4_6LayoutINS5_IJSD_SD_SD_EEENS5_IJNSA_ILi0EEESV_SV_EEEEENS5_IJNS4_10UnderscoreESY_SY_EEEEENS4_23SM90_TMA_LOAD_MULTICASTENS4_14ComposedLayoutINS4_7SwizzleILi3ELi4ELi3EEENS4_18smem_ptr_flag_bitsILi32EEENST_INS5_IJNSA_ILi8EEENSA_ILi32EEEEEENS5_IJS18_SD_EEEEEEEvNS4_8identityES11_S1C_vS1D_EENS_8epilogue10collective6detail29Sm90TmaWarpSpecializedAdapterINS1G_15DefaultEpilogueIfSK_SK_NS1F_6thread17LinearCombinationIfLi1EffLNS1K_9ScaleType4KindE0ELNS_15FloatRoundStyleE2EfEENS1_15EpilogueDefaultEEEEEvvEEEEvNT_6ParamsE,"aw",@nobits
	.sectionflags	@""
	.align	16
	.zero		1024


//--------------------- .nv.shared.reserved.0     --------------------------
	.section	.nv.shared.reserved.0,"aw",@nobits
	.weak		__nv_reservedSMEM_offset_0_alias
	.size		__nv_reservedSMEM_offset_0_alias, 0, 0
	.other		__nv_reservedSMEM_offset_0_alias,@"STO_CUDA_RESERVED_SHARED STV_DEFAULT"
__nv_reservedSMEM_offset_0_alias:
	.zero		0


//--------------------- .nv.global                --------------------------
	.section	.nv.global,"aw",@nobits
.nv.global:
	.type		_ZN40_INTERNAL_fed489d5_4_k_cu_57150abe_215024cute1_E,@object
	.size		_ZN40_INTERNAL_fed489d5_4_k_cu_57150abe_215024cute1_E,(_ZN40_INTERNAL_fed489d5_4_k_cu_57150abe_215024cuda3std3__45__cpo6cbeginE - _ZN40_INTERNAL_fed489d5_4_k_cu_57150abe_215024cute1_E)
_ZN40_INTERNAL_fed489d5_4_k_cu_57150abe_215024cute1_E:
	.zero		1
	.type		_ZN40_INTERNAL_fed489d5_4_k_cu_57150abe_215024cuda3std3__45__cpo6cbeginE,@object
	.size		_ZN40_INTERNAL_fed489d5_4_k_cu_57150abe_215024cuda3std3__45__cpo6cbeginE,(_ZN40_INTERNAL_fed489d5_4_k_cu_57150abe_215024cuda3std3__48in_placeE - _ZN40_INTERNAL_fed489d5_4_k_cu_57150abe_215024cuda3std3__45__cpo6cbeginE)
_ZN40_INTERNAL_fed489d5_4_k_cu_57150abe_215024cuda3std3__45__cpo6cbeginE:
	.zero		1
	.type		_ZN40_INTERNAL_fed489d5_4_k_cu_57150abe_215024cuda3std3__48in_placeE,@object
	.size		_ZN40_INTERNAL_fed489d5_4_k_cu_57150abe_215024cuda3std3__48in_placeE,(_ZN40_INTERNAL_fed489d5_4_k_cu_57150abe_215024cuda3std6ranges3__45__cpo9iter_moveE - _ZN40_INTERNAL_fed489d5_4_k_cu_57150abe_215024cuda3std3__48in_placeE)
_ZN40_INTERNAL_fed489d5_4_k_cu_57150abe_215024cuda3std3__48in_placeE:
	.zero		1
	.type		_ZN40_INTERNAL_fed489d5_4_k_cu_57150abe_215024cuda3std6ranges3__45__cpo9iter_moveE,@object
	.size		_ZN40_INTERNAL_fed489d5_4_k_cu_57150abe_215024cuda3std6ranges3__45__cpo9iter_moveE,(_ZN40_INTERNAL_fed489d5_4_k_cu_57150abe_215024cuda3std3__45__cpo5beginE - _ZN40_INTERNAL_fed489d5_4_k_cu_57150abe_215024cuda3std6ranges3__45__cpo9iter_moveE)
_ZN40_INTERNAL_fed489d5_4_k_cu_57150abe_215024cuda3std6ranges3__45__cpo9iter_moveE:
	.zero		1
	.type		_ZN40_INTERNAL_fed489d5_4_k_cu_57150abe_215024cuda3std3__45__cpo5beginE,@object
	.size		_ZN40_INTERNAL_fed489d5_4_k_cu_57150abe_215024cuda3std3__45__cpo5beginE,(_ZN40_INTERNAL_fed489d5_4_k_cu_57150abe_215024cuda3std3__442_GLOBAL__N__fed489d5_4_k_cu_57150abe_215026ignoreE - _ZN40_INTERNAL_fed489d5_4_k_cu_57150abe_215024cuda3std3__45__cpo5beginE)
_ZN40_INTERNAL_fed489d5_4_k_cu_57150abe_215024cuda3std3__45__cpo5beginE:
	.zero		1
	.type		_ZN40_INTERNAL_fed489d5_4_k_cu_57150abe_215024cuda3std3__442_GLOBAL__N__fed489d5_4_k_cu_57150abe_215026ignoreE,@object
	.size		_ZN40_INTERNAL_fed489d5_4_k_cu_57150abe_215024cuda3std3__442_GLOBAL__N__fed489d5_4_k_cu_57150abe_215026ignoreE,(_ZN40_INTERNAL_fed489d5_4_k_cu_57150abe_215024cute7productE - _ZN40_INTERNAL_fed489d5_4_k_cu_57150abe_215024cuda3std3__442_GLOBAL__N__fed489d5_4_k_cu_57150abe_215026ignoreE)
_ZN40_INTERNAL_fed489d5_4_k_cu_57150abe_215024cuda3std3__442_GLOBAL__N__fed489d5_4_k_cu_57150abe_215026ignoreE:
	.zero		1
	.type		_ZN40_INTERNAL_fed489d5_4_k_cu_57150abe_215024cute7productE,@object
	.size		_ZN40_INTERNAL_fed489d5_4_k_cu_57150abe_215024cute7productE,(_ZN40_INTERNAL_fed489d5_4_k_cu_57150abe_215024cuda3std3__45__cpo3endE - _ZN40_INTERNAL_fed489d5_4_k_cu_57150abe_215024cute7productE)
_ZN40_INTERNAL_fed489d5_4_k_cu_57150abe_215024cute7productE:
	.zero		1
	.type		_ZN40_INTERNAL_fed489d5_4_k_cu_57150abe_215024cuda3std3__45__cpo3endE,@object
	.size		_ZN40_INTERNAL_fed489d5_4_k_cu_57150abe_215024cuda3std3__45__cpo3endE,(_ZN40_INTERNAL_fed489d5_4_k_cu_57150abe_215024cuda3std3__419piecewise_constructE - _ZN40_INTERNAL_fed489d5_4_k_cu_57150abe_215024cuda3std3__45__cpo3endE)
_ZN40_INTERNAL_fed489d5_4_k_cu_57150abe_215024cuda3std3__45__cpo3endE:
	.zero		1
	.type		_ZN40_INTERNAL_fed489d5_4_k_cu_57150abe_215024cuda3std3__419piecewise_constructE,@object
	.size		_ZN40_INTERNAL_fed489d5_4_k_cu_57150abe_215024cuda3std3__419piecewise_constructE,(_ZN40_INTERNAL_fed489d5_4_k_cu_57150abe_215024cuda3std3__45__cpo4cendE - _ZN40_INTERNAL_fed489d5_4_k_cu_57150abe_215024cuda3std3__419piecewise_constructE)
_ZN40_INTERNAL_fed489d5_4_k_cu_57150abe_215024cuda3std3__419piecewise_constructE:
	.zero		1
	.type		_ZN40_INTERNAL_fed489d5_4_k_cu_57150abe_215024cuda3std3__45__cpo4cendE,@object
	.size		_ZN40_INTERNAL_fed489d5_4_k_cu_57150abe_215024cuda3std3__45__cpo4cendE,(_ZN40_INTERNAL_fed489d5_4_k_cu_57150abe_215024cuda3std6ranges3__45__cpo4swapE - _ZN40_INTERNAL_fed489d5_4_k_cu_57150abe_215024cuda3std3__45__cpo4cendE)
_ZN40_INTERNAL_fed489d5_4_k_cu_57150abe_215024cuda3std3__45__cpo4cendE:
	.zero		1
	.type		_ZN40_INTERNAL_fed489d5_4_k_cu_57150abe_215024cuda3std6ranges3__45__cpo4swapE,@object
	.size		_ZN40_INTERNAL_fed489d5_4_k_cu_57150abe_215024cuda3std6ranges3__45__cpo4swapE,(.L_8 - _ZN40_INTERNAL_fed489d5_4_k_cu_57150abe_215024cuda3std6ranges3__45__cpo4swapE)
_ZN40_INTERNAL_fed489d5_4_k_cu_57150abe_215024cuda3std6ranges3__45__cpo4swapE:
	.zero		1
.L_8:


//--------------------- .nv.constant0._ZN7cutlass13device_kernelINS_4gemm6kernel13GemmUniversalIN4cute5tupleIJiiiiEEENS1_10collective13CollectiveMmaINS1_34MainloopSm90TmaGmmaWarpSpecializedILi4ENS5_IJNS4_1CILi2EEENSA_ILi4EEENSA_ILi1EEEEEENS1_32KernelTmaWarpSpecializedPingpongEEENS5_IJNSA_ILi64EEENSA_ILi128EEESH_EEEfNS5_IJlSD_lEEEfSK_NS4_8TiledMMAINS4_8MMA_AtomIJNS4_4SM904GMMA30MMA_64x128x8_F32TF32TF32_SS_TNILNSO_7ScaleInE1ELSQ_1EEEEEENS4_6LayoutINS5_IJSD_SD_SD_EEENS5_IJNSA_ILi0EEESV_SV_EEEEENS5_IJNS4_10UnderscoreESY_SY_EEEEENS4_23SM90_TMA_LOAD_MULTICASTENS4_14ComposedLayoutINS4_7SwizzleILi3ELi4ELi3EEENS4_18smem_ptr_flag_bitsILi32EEENST_INS5_IJNSA_ILi8EEENSA_ILi32EEEEEENS5_IJS18_SD_EEEEEEEvNS4_8identityES11_S1C_vS1D_EENS_8epilogue10collective6detail29Sm90TmaWarpSpecializedAdapterINS1G_15DefaultEpilogueIfSK_SK_NS1F_6thread17LinearCombinationIfLi1EffLNS1K_9ScaleType4KindE0ELNS_15FloatRoundStyleE2EfEENS1_15EpilogueDefaultEEEEEvvEEEEvNT_6ParamsE --------------------------
	.section	.nv.constant0._ZN7cutlass13device_kernelINS_4gemm6kernel13GemmUniversalIN4cute5tupleIJiiiiEEENS1_10collective13CollectiveMmaINS1_34MainloopSm90TmaGmmaWarpSpecializedILi4ENS5_IJNS4_1CILi2EEENSA_ILi4EEENSA_ILi1EEEEEENS1_32KernelTmaWarpSpecializedPingpongEEENS5_IJNSA_ILi64EEENSA_ILi128EEESH_EEEfNS5_IJlSD_lEEEfSK_NS4_8TiledMMAINS4_8MMA_AtomIJNS4_4SM904GMMA30MMA_64x128x8_F32TF32TF32_SS_TNILNSO_7ScaleInE1ELSQ_1EEEEEENS4_6LayoutINS5_IJSD_SD_SD_EEENS5_IJNSA_ILi0EEESV_SV_EEEEENS5_IJNS4_10UnderscoreESY_SY_EEEEENS4_23SM90_TMA_LOAD_MULTICASTENS4_14ComposedLayoutINS4_7SwizzleILi3ELi4ELi3EEENS4_18smem_ptr_flag_bitsILi32EEENST_INS5_IJNSA_ILi8EEENSA_ILi32EEEEEENS5_IJS18_SD_EEEEEEEvNS4_8identityES11_S1C_vS1D_EENS_8epilogue10collective6detail29Sm90TmaWarpSpecializedAdapterINS1G_15DefaultEpilogueIfSK_SK_NS1F_6thread17LinearCombinationIfLi1EffLNS1K_9ScaleType4KindE0ELNS_15FloatRoundStyleE2EfEENS1_15EpilogueDefaultEEEEEvvEEEEvNT_6ParamsE,"a",@progbits
	.sectionflags	@""
	.align	4
.nv.constant0._ZN7cutlass13device_kernelINS_4gemm6kernel13GemmUniversalIN4cute5tupleIJiiiiEEENS1_10collective13CollectiveMmaINS1_34MainloopSm90TmaGmmaWarpSpecializedILi4ENS5_IJNS4_1CILi2EEENSA_ILi4EEENSA_ILi1EEEEEENS1_32KernelTmaWarpSpecializedPingpongEEENS5_IJNSA_ILi64EEENSA_ILi128EEESH_EEEfNS5_IJlSD_lEEEfSK_NS4_8TiledMMAINS4_8MMA_AtomIJNS4_4SM904GMMA30MMA_64x128x8_F32TF32TF32_SS_TNILNSO_7ScaleInE1ELSQ_1EEEEEENS4_6LayoutINS5_IJSD_SD_SD_EEENS5_IJNSA_ILi0EEESV_SV_EEEEENS5_IJNS4_10UnderscoreESY_SY_EEEEENS4_23SM90_TMA_LOAD_MULTICASTENS4_14ComposedLayoutINS4_7SwizzleILi3ELi4ELi3EEENS4_18smem_ptr_flag_bitsILi32EEENST_INS5_IJNSA_ILi8EEENSA_ILi32EEEEEENS5_IJS18_SD_EEEEEEEvNS4_8identityES11_S1C_vS1D_EENS_8epilogue10collective6detail29Sm90TmaWarpSpecializedAdapterINS1G_15DefaultEpilogueIfSK_SK_NS1F_6thread17LinearCombinationIfLi1EffLNS1K_9ScaleType4KindE0ELNS_15FloatRoundStyleE2EfEENS1_15EpilogueDefaultEEEEEvvEEEEvNT_6ParamsE:
	.zero		1664


//--------------------- SYMBOLS --------------------------

	.type		.nv.reservedSmem.offset0,@object
	.size		.nv.reservedSmem.offset0,0x4
	.type		__assertfail,@function
